//
// Generated by NVIDIA NVVM Compiler
//
// Compiler Build ID: CL-36424714
// Cuda compilation tools, release 13.0, V13.0.88
// Based on NVVM 20.0.0
//

.version 9.0
.target sm_100
.address_size 64

	// .globl	_Z23calculate_forces_kernelP4BodyPdS1_i

.visible .entry _Z23calculate_forces_kernelP4BodyPdS1_i(
	.param .u64 .ptr .align 1 _Z23calculate_forces_kernelP4BodyPdS1_i_param_0,
	.param .u64 .ptr .align 1 _Z23calculate_forces_kernelP4BodyPdS1_i_param_1,
	.param .u64 .ptr .align 1 _Z23calculate_forces_kernelP4BodyPdS1_i_param_2,
	.param .u32 _Z23calculate_forces_kernelP4BodyPdS1_i_param_3
)
{
	.reg .pred 	%p<33>;
	.reg .b32 	%r<45>;
	.reg .b64 	%rd<37>;
	.reg .b64 	%fd<343>;

	ld.param.u64 	%rd18, [_Z23calculate_forces_kernelP4BodyPdS1_i_param_0];
	ld.param.u64 	%rd17, [_Z23calculate_forces_kernelP4BodyPdS1_i_param_2];
	ld.param.u32 	%r24, [_Z23calculate_forces_kernelP4BodyPdS1_i_param_3];
	cvta.to.global.u64 	%rd1, %rd18;
	mov.u32 	%r25, %ctaid.x;
	mov.u32 	%r26, %ntid.x;
	mov.u32 	%r27, %tid.x;
	mad.lo.s32 	%r1, %r25, %r26, %r27;
	setp.ge.s32 	%p1, %r1, %r24;
	@%p1 bra 	$L__BB0_51;
	setp.lt.s32 	%p2, %r1, 1;
	mov.f64 	%fd293, 0d0000000000000000;
	mov.b32 	%r43, 0;
	mov.f64 	%fd294, %fd293;
	@%p2 bra 	$L__BB0_23;
	mul.wide.u32 	%rd19, %r1, 40;
	add.s64 	%rd2, %rd1, %rd19;
	ld.global.f64 	%fd1, [%rd2];
	ld.global.f64 	%fd2, [%rd2+8];
	min.s32 	%r30, %r1, %r24;
	max.s32 	%r43, %r30, 1;
	setp.lt.s32 	%p3, %r30, 4;
	mov.f64 	%fd294, 0d0000000000000000;
	mov.b32 	%r38, 0;
	mov.f64 	%fd293, %fd294;
	@%p3 bra 	$L__BB0_13;
	and.b32  	%r31, %r43, 2147483644;
	neg.s32 	%r36, %r31;
	add.s64 	%rd35, %rd1, 80;
	mov.f64 	%fd294, 0d0000000000000000;
$L__BB0_4:
	.pragma "nounroll";
	ld.global.f64 	%fd136, [%rd35+-80];
	sub.f64 	%fd5, %fd136, %fd1;
	ld.global.f64 	%fd137, [%rd35+-72];
	sub.f64 	%fd6, %fd137, %fd2;
	mul.f64 	%fd138, %fd6, %fd6;
	fma.rn.f64 	%fd7, %fd5, %fd5, %fd138;
	setp.leu.f64 	%p4, %fd7, 0d3BC79CA10C924223;
	@%p4 bra 	$L__BB0_6;
	sqrt.rn.f64 	%fd139, %fd7;
	mul.f64 	%fd140, %fd7, %fd139;
	ld.global.f64 	%fd141, [%rd2+32];
	mul.f64 	%fd142, %fd141, 0d3DD2589EFFED8ACC;
	ld.global.f64 	%fd143, [%rd35+-48];
	mul.f64 	%fd144, %fd142, %fd143;
	div.rn.f64 	%fd145, %fd144, %fd140;
	fma.rn.f64 	%fd293, %fd5, %fd145, %fd293;
	fma.rn.f64 	%fd294, %fd6, %fd145, %fd294;
$L__BB0_6:
	ld.global.f64 	%fd146, [%rd35+-40];
	sub.f64 	%fd12, %fd146, %fd1;
	ld.global.f64 	%fd147, [%rd35+-32];
	sub.f64 	%fd13, %fd147, %fd2;
	mul.f64 	%fd148, %fd13, %fd13;
	fma.rn.f64 	%fd14, %fd12, %fd12, %fd148;
	setp.leu.f64 	%p5, %fd14, 0d3BC79CA10C924223;
	@%p5 bra 	$L__BB0_8;
	sqrt.rn.f64 	%fd149, %fd14;
	mul.f64 	%fd150, %fd14, %fd149;
	ld.global.f64 	%fd151, [%rd2+32];
	mul.f64 	%fd152, %fd151, 0d3DD2589EFFED8ACC;
	ld.global.f64 	%fd153, [%rd35+-8];
	mul.f64 	%fd154, %fd152, %fd153;
	div.rn.f64 	%fd155, %fd154, %fd150;
	fma.rn.f64 	%fd293, %fd12, %fd155, %fd293;
	fma.rn.f64 	%fd294, %fd13, %fd155, %fd294;
$L__BB0_8:
	ld.global.f64 	%fd156, [%rd35];
	sub.f64 	%fd19, %fd156, %fd1;
	ld.global.f64 	%fd157, [%rd35+8];
	sub.f64 	%fd20, %fd157, %fd2;
	mul.f64 	%fd158, %fd20, %fd20;
	fma.rn.f64 	%fd21, %fd19, %fd19, %fd158;
	setp.leu.f64 	%p6, %fd21, 0d3BC79CA10C924223;
	@%p6 bra 	$L__BB0_10;
	sqrt.rn.f64 	%fd159, %fd21;
	mul.f64 	%fd160, %fd21, %fd159;
	ld.global.f64 	%fd161, [%rd2+32];
	mul.f64 	%fd162, %fd161, 0d3DD2589EFFED8ACC;
	ld.global.f64 	%fd163, [%rd35+32];
	mul.f64 	%fd164, %fd162, %fd163;
	div.rn.f64 	%fd165, %fd164, %fd160;
	fma.rn.f64 	%fd293, %fd19, %fd165, %fd293;
	fma.rn.f64 	%fd294, %fd20, %fd165, %fd294;
$L__BB0_10:
	ld.global.f64 	%fd166, [%rd35+40];
	sub.f64 	%fd26, %fd166, %fd1;
	ld.global.f64 	%fd167, [%rd35+48];
	sub.f64 	%fd27, %fd167, %fd2;
	mul.f64 	%fd168, %fd27, %fd27;
	fma.rn.f64 	%fd28, %fd26, %fd26, %fd168;
	setp.leu.f64 	%p7, %fd28, 0d3BC79CA10C924223;
	@%p7 bra 	$L__BB0_12;
	sqrt.rn.f64 	%fd169, %fd28;
	mul.f64 	%fd170, %fd28, %fd169;
	ld.global.f64 	%fd171, [%rd2+32];
	mul.f64 	%fd172, %fd171, 0d3DD2589EFFED8ACC;
	ld.global.f64 	%fd173, [%rd35+72];
	mul.f64 	%fd174, %fd172, %fd173;
	div.rn.f64 	%fd175, %fd174, %fd170;
	fma.rn.f64 	%fd293, %fd26, %fd175, %fd293;
	fma.rn.f64 	%fd294, %fd27, %fd175, %fd294;
$L__BB0_12:
	and.b32  	%r38, %r43, 2147483644;
	add.s32 	%r36, %r36, 4;
	add.s64 	%rd35, %rd35, 160;
	setp.ne.s32 	%p8, %r36, 0;
	@%p8 bra 	$L__BB0_4;
$L__BB0_13:
	and.b32  	%r8, %r43, 3;
	setp.eq.s32 	%p9, %r8, 0;
	@%p9 bra 	$L__BB0_23;
	setp.eq.s32 	%p10, %r8, 1;
	@%p10 bra 	$L__BB0_20;
	mul.wide.u32 	%rd20, %r38, 40;
	add.s64 	%rd6, %rd1, %rd20;
	ld.global.f64 	%fd177, [%rd6];
	sub.f64 	%fd37, %fd177, %fd1;
	ld.global.f64 	%fd178, [%rd6+8];
	sub.f64 	%fd38, %fd178, %fd2;
	mul.f64 	%fd179, %fd38, %fd38;
	fma.rn.f64 	%fd39, %fd37, %fd37, %fd179;
	setp.leu.f64 	%p11, %fd39, 0d3BC79CA10C924223;
	@%p11 bra 	$L__BB0_17;
	sqrt.rn.f64 	%fd180, %fd39;
	mul.f64 	%fd181, %fd39, %fd180;
	ld.global.f64 	%fd182, [%rd2+32];
	mul.f64 	%fd183, %fd182, 0d3DD2589EFFED8ACC;
	ld.global.f64 	%fd184, [%rd6+32];
	mul.f64 	%fd185, %fd183, %fd184;
	div.rn.f64 	%fd186, %fd185, %fd181;
	fma.rn.f64 	%fd293, %fd37, %fd186, %fd293;
	fma.rn.f64 	%fd294, %fd38, %fd186, %fd294;
$L__BB0_17:
	ld.global.f64 	%fd187, [%rd6+40];
	sub.f64 	%fd44, %fd187, %fd1;
	ld.global.f64 	%fd188, [%rd6+48];
	sub.f64 	%fd45, %fd188, %fd2;
	mul.f64 	%fd189, %fd45, %fd45;
	fma.rn.f64 	%fd46, %fd44, %fd44, %fd189;
	setp.leu.f64 	%p12, %fd46, 0d3BC79CA10C924223;
	@%p12 bra 	$L__BB0_19;
	sqrt.rn.f64 	%fd190, %fd46;
	mul.f64 	%fd191, %fd46, %fd190;
	ld.global.f64 	%fd192, [%rd2+32];
	mul.f64 	%fd193, %fd192, 0d3DD2589EFFED8ACC;
	ld.global.f64 	%fd194, [%rd6+72];
	mul.f64 	%fd195, %fd193, %fd194;
	div.rn.f64 	%fd196, %fd195, %fd191;
	fma.rn.f64 	%fd293, %fd44, %fd196, %fd293;
	fma.rn.f64 	%fd294, %fd45, %fd196, %fd294;
$L__BB0_19:
	add.s32 	%r38, %r38, 2;
$L__BB0_20:
	and.b32  	%r32, %r43, 1;
	setp.eq.b32 	%p13, %r32, 1;
	not.pred 	%p14, %p13;
	@%p14 bra 	$L__BB0_23;
	mul.wide.u32 	%rd21, %r38, 40;
	add.s64 	%rd7, %rd1, %rd21;
	ld.global.f64 	%fd197, [%rd7];
	sub.f64 	%fd55, %fd197, %fd1;
	ld.global.f64 	%fd198, [%rd7+8];
	sub.f64 	%fd56, %fd198, %fd2;
	mul.f64 	%fd199, %fd56, %fd56;
	fma.rn.f64 	%fd57, %fd55, %fd55, %fd199;
	setp.leu.f64 	%p15, %fd57, 0d3BC79CA10C924223;
	@%p15 bra 	$L__BB0_23;
	sqrt.rn.f64 	%fd200, %fd57;
	mul.f64 	%fd201, %fd57, %fd200;
	ld.global.f64 	%fd202, [%rd2+32];
	mul.f64 	%fd203, %fd202, 0d3DD2589EFFED8ACC;
	ld.global.f64 	%fd204, [%rd7+32];
	mul.f64 	%fd205, %fd203, %fd204;
	div.rn.f64 	%fd206, %fd205, %fd201;
	fma.rn.f64 	%fd293, %fd55, %fd206, %fd293;
	fma.rn.f64 	%fd294, %fd56, %fd206, %fd294;
$L__BB0_23:
	setp.ge.s32 	%p16, %r43, %r24;
	@%p16 bra 	$L__BB0_28;
	setp.eq.s32 	%p17, %r43, %r1;
	@%p17 bra 	$L__BB0_27;
	mul.wide.u32 	%rd22, %r43, 40;
	add.s64 	%rd8, %rd1, %rd22;
	ld.global.f64 	%fd207, [%rd8];
	mul.wide.s32 	%rd23, %r1, 40;
	add.s64 	%rd9, %rd1, %rd23;
	ld.global.f64 	%fd208, [%rd9];
	sub.f64 	%fd62, %fd207, %fd208;
	ld.global.f64 	%fd209, [%rd8+8];
	ld.global.f64 	%fd210, [%rd9+8];
	sub.f64 	%fd63, %fd209, %fd210;
	mul.f64 	%fd211, %fd63, %fd63;
	fma.rn.f64 	%fd64, %fd62, %fd62, %fd211;
	setp.leu.f64 	%p18, %fd64, 0d3BC79CA10C924223;
	@%p18 bra 	$L__BB0_27;
	sqrt.rn.f64 	%fd212, %fd64;
	mul.f64 	%fd213, %fd64, %fd212;
	ld.global.f64 	%fd214, [%rd9+32];
	mul.f64 	%fd215, %fd214, 0d3DD2589EFFED8ACC;
	ld.global.f64 	%fd216, [%rd8+32];
	mul.f64 	%fd217, %fd215, %fd216;
	div.rn.f64 	%fd218, %fd217, %fd213;
	fma.rn.f64 	%fd293, %fd62, %fd218, %fd293;
	fma.rn.f64 	%fd294, %fd63, %fd218, %fd294;
$L__BB0_27:
	add.s32 	%r43, %r43, 1;
$L__BB0_28:
	setp.ge.s32 	%p19, %r43, %r24;
	@%p19 bra 	$L__BB0_50;
	mul.wide.s32 	%rd24, %r1, 40;
	add.s64 	%rd10, %rd1, %rd24;
	ld.global.f64 	%fd71, [%rd10];
	ld.global.f64 	%fd72, [%rd10+8];
	sub.s32 	%r14, %r24, %r43;
	sub.s32 	%r33, %r43, %r24;
	setp.gt.u32 	%p20, %r33, -4;
	@%p20 bra 	$L__BB0_40;
	and.b32  	%r34, %r14, -4;
	neg.s32 	%r41, %r34;
	mul.wide.u32 	%rd25, %r43, 40;
	add.s64 	%rd26, %rd25, %rd1;
	add.s64 	%rd36, %rd26, 80;
$L__BB0_31:
	.pragma "nounroll";
	ld.global.f64 	%fd220, [%rd36+-80];
	sub.f64 	%fd75, %fd220, %fd71;
	ld.global.f64 	%fd221, [%rd36+-72];
	sub.f64 	%fd76, %fd221, %fd72;
	mul.f64 	%fd222, %fd76, %fd76;
	fma.rn.f64 	%fd77, %fd75, %fd75, %fd222;
	setp.leu.f64 	%p21, %fd77, 0d3BC79CA10C924223;
	@%p21 bra 	$L__BB0_33;
	sqrt.rn.f64 	%fd223, %fd77;
	mul.f64 	%fd224, %fd77, %fd223;
	ld.global.f64 	%fd225, [%rd10+32];
	mul.f64 	%fd226, %fd225, 0d3DD2589EFFED8ACC;
	ld.global.f64 	%fd227, [%rd36+-48];
	mul.f64 	%fd228, %fd226, %fd227;
	div.rn.f64 	%fd229, %fd228, %fd224;
	fma.rn.f64 	%fd293, %fd75, %fd229, %fd293;
	fma.rn.f64 	%fd294, %fd76, %fd229, %fd294;
$L__BB0_33:
	ld.global.f64 	%fd230, [%rd36+-40];
	sub.f64 	%fd82, %fd230, %fd71;
	ld.global.f64 	%fd231, [%rd36+-32];
	sub.f64 	%fd83, %fd231, %fd72;
	mul.f64 	%fd232, %fd83, %fd83;
	fma.rn.f64 	%fd84, %fd82, %fd82, %fd232;
	setp.leu.f64 	%p22, %fd84, 0d3BC79CA10C924223;
	@%p22 bra 	$L__BB0_35;
	sqrt.rn.f64 	%fd233, %fd84;
	mul.f64 	%fd234, %fd84, %fd233;
	ld.global.f64 	%fd235, [%rd10+32];
	mul.f64 	%fd236, %fd235, 0d3DD2589EFFED8ACC;
	ld.global.f64 	%fd237, [%rd36+-8];
	mul.f64 	%fd238, %fd236, %fd237;
	div.rn.f64 	%fd239, %fd238, %fd234;
	fma.rn.f64 	%fd293, %fd82, %fd239, %fd293;
	fma.rn.f64 	%fd294, %fd83, %fd239, %fd294;
$L__BB0_35:
	ld.global.f64 	%fd240, [%rd36];
	sub.f64 	%fd89, %fd240, %fd71;
	ld.global.f64 	%fd241, [%rd36+8];
	sub.f64 	%fd90, %fd241, %fd72;
	mul.f64 	%fd242, %fd90, %fd90;
	fma.rn.f64 	%fd91, %fd89, %fd89, %fd242;
	setp.leu.f64 	%p23, %fd91, 0d3BC79CA10C924223;
	@%p23 bra 	$L__BB0_37;
	sqrt.rn.f64 	%fd243, %fd91;
	mul.f64 	%fd244, %fd91, %fd243;
	ld.global.f64 	%fd245, [%rd10+32];
	mul.f64 	%fd246, %fd245, 0d3DD2589EFFED8ACC;
	ld.global.f64 	%fd247, [%rd36+32];
	mul.f64 	%fd248, %fd246, %fd247;
	div.rn.f64 	%fd249, %fd248, %fd244;
	fma.rn.f64 	%fd293, %fd89, %fd249, %fd293;
	fma.rn.f64 	%fd294, %fd90, %fd249, %fd294;
$L__BB0_37:
	ld.global.f64 	%fd250, [%rd36+40];
	sub.f64 	%fd96, %fd250, %fd71;
	ld.global.f64 	%fd251, [%rd36+48];
	sub.f64 	%fd97, %fd251, %fd72;
	mul.f64 	%fd252, %fd97, %fd97;
	fma.rn.f64 	%fd98, %fd96, %fd96, %fd252;
	setp.leu.f64 	%p24, %fd98, 0d3BC79CA10C924223;
	@%p24 bra 	$L__BB0_39;
	sqrt.rn.f64 	%fd253, %fd98;
	mul.f64 	%fd254, %fd98, %fd253;
	ld.global.f64 	%fd255, [%rd10+32];
	mul.f64 	%fd256, %fd255, 0d3DD2589EFFED8ACC;
	ld.global.f64 	%fd257, [%rd36+72];
	mul.f64 	%fd258, %fd256, %fd257;
	div.rn.f64 	%fd259, %fd258, %fd254;
	fma.rn.f64 	%fd293, %fd96, %fd259, %fd293;
	fma.rn.f64 	%fd294, %fd97, %fd259, %fd294;
$L__BB0_39:
	add.s32 	%r43, %r43, 4;
	add.s32 	%r41, %r41, 4;
	add.s64 	%rd36, %rd36, 160;
	setp.ne.s32 	%p25, %r41, 0;
	@%p25 bra 	$L__BB0_31;
$L__BB0_40:
	and.b32  	%r21, %r14, 3;
	setp.eq.s32 	%p26, %r21, 0;
	@%p26 bra 	$L__BB0_50;
	setp.eq.s32 	%p27, %r21, 1;
	@%p27 bra 	$L__BB0_47;
	mul.wide.u32 	%rd27, %r43, 40;
	add.s64 	%rd14, %rd1, %rd27;
	ld.global.f64 	%fd261, [%rd14];
	sub.f64 	%fd107, %fd261, %fd71;
	ld.global.f64 	%fd262, [%rd14+8];
	sub.f64 	%fd108, %fd262, %fd72;
	mul.f64 	%fd263, %fd108, %fd108;
	fma.rn.f64 	%fd109, %fd107, %fd107, %fd263;
	setp.leu.f64 	%p28, %fd109, 0d3BC79CA10C924223;
	@%p28 bra 	$L__BB0_44;
	sqrt.rn.f64 	%fd264, %fd109;
	mul.f64 	%fd265, %fd109, %fd264;
	ld.global.f64 	%fd266, [%rd10+32];
	mul.f64 	%fd267, %fd266, 0d3DD2589EFFED8ACC;
	ld.global.f64 	%fd268, [%rd14+32];
	mul.f64 	%fd269, %fd267, %fd268;
	div.rn.f64 	%fd270, %fd269, %fd265;
	fma.rn.f64 	%fd293, %fd107, %fd270, %fd293;
	fma.rn.f64 	%fd294, %fd108, %fd270, %fd294;
$L__BB0_44:
	ld.global.f64 	%fd271, [%rd14+40];
	sub.f64 	%fd114, %fd271, %fd71;
	ld.global.f64 	%fd272, [%rd14+48];
	sub.f64 	%fd115, %fd272, %fd72;
	mul.f64 	%fd273, %fd115, %fd115;
	fma.rn.f64 	%fd116, %fd114, %fd114, %fd273;
	setp.leu.f64 	%p29, %fd116, 0d3BC79CA10C924223;
	@%p29 bra 	$L__BB0_46;
	sqrt.rn.f64 	%fd274, %fd116;
	mul.f64 	%fd275, %fd116, %fd274;
	ld.global.f64 	%fd276, [%rd10+32];
	mul.f64 	%fd277, %fd276, 0d3DD2589EFFED8ACC;
	ld.global.f64 	%fd278, [%rd14+72];
	mul.f64 	%fd279, %fd277, %fd278;
	div.rn.f64 	%fd280, %fd279, %fd275;
	fma.rn.f64 	%fd293, %fd114, %fd280, %fd293;
	fma.rn.f64 	%fd294, %fd115, %fd280, %fd294;
$L__BB0_46:
	add.s32 	%r43, %r43, 2;
$L__BB0_47:
	and.b32  	%r35, %r14, 1;
	setp.eq.b32 	%p30, %r35, 1;
	not.pred 	%p31, %p30;
	@%p31 bra 	$L__BB0_50;
	mul.wide.u32 	%rd28, %r43, 40;
	add.s64 	%rd15, %rd1, %rd28;
	ld.global.f64 	%fd281, [%rd15];
	sub.f64 	%fd125, %fd281, %fd71;
	ld.global.f64 	%fd282, [%rd15+8];
	sub.f64 	%fd126, %fd282, %fd72;
	mul.f64 	%fd283, %fd126, %fd126;
	fma.rn.f64 	%fd127, %fd125, %fd125, %fd283;
	setp.leu.f64 	%p32, %fd127, 0d3BC79CA10C924223;
	@%p32 bra 	$L__BB0_50;
	sqrt.rn.f64 	%fd284, %fd127;
	mul.f64 	%fd285, %fd127, %fd284;
	ld.global.f64 	%fd286, [%rd10+32];
	mul.f64 	%fd287, %fd286, 0d3DD2589EFFED8ACC;
	ld.global.f64 	%fd288, [%rd15+32];
	mul.f64 	%fd289, %fd287, %fd288;
	div.rn.f64 	%fd290, %fd289, %fd285;
	fma.rn.f64 	%fd293, %fd125, %fd290, %fd293;
	fma.rn.f64 	%fd294, %fd126, %fd290, %fd294;
$L__BB0_50:
	ld.param.u64 	%rd34, [_Z23calculate_forces_kernelP4BodyPdS1_i_param_1];
	cvta.to.global.u64 	%rd29, %rd34;
	mul.wide.s32 	%rd30, %r1, 8;
	add.s64 	%rd31, %rd29, %rd30;
	st.global.f64 	[%rd31], %fd293;
	cvta.to.global.u64 	%rd32, %rd17;
	add.s64 	%rd33, %rd32, %rd30;
	st.global.f64 	[%rd33], %fd294;
$L__BB0_51:
	ret;

}
	// .globl	_Z20update_bodies_kernelP4BodyPdS1_id
.visible .entry _Z20update_bodies_kernelP4BodyPdS1_id(
	.param .u64 .ptr .align 1 _Z20update_bodies_kernelP4BodyPdS1_id_param_0,
	.param .u64 .ptr .align 1 _Z20update_bodies_kernelP4BodyPdS1_id_param_1,
	.param .u64 .ptr .align 1 _Z20update_bodies_kernelP4BodyPdS1_id_param_2,
	.param .u32 _Z20update_bodies_kernelP4BodyPdS1_id_param_3,
	.param .f64 _Z20update_bodies_kernelP4BodyPdS1_id_param_4
)
{
	.reg .pred 	%p<2>;
	.reg .b32 	%r<6>;
	.reg .b64 	%rd<12>;
	.reg .b64 	%fd<15>;

	ld.param.u64 	%rd1, [_Z20update_bodies_kernelP4BodyPdS1_id_param_0];
	ld.param.u64 	%rd2, [_Z20update_bodies_kernelP4BodyPdS1_id_param_1];
	ld.param.u64 	%rd3, [_Z20update_bodies_kernelP4BodyPdS1_id_param_2];
	ld.param.u32 	%r2, [_Z20update_bodies_kernelP4BodyPdS1_id_param_3];
	ld.param.f64 	%fd1, [_Z20update_bodies_kernelP4BodyPdS1_id_param_4];
	mov.u32 	%r3, %ctaid.x;
	mov.u32 	%r4, %ntid.x;
	mov.u32 	%r5, %tid.x;
	mad.lo.s32 	%r1, %r3, %r4, %r5;
	setp.ge.s32 	%p1, %r1, %r2;
	@%p1 bra 	$L__BB1_2;
	cvta.to.global.u64 	%rd4, %rd2;
	cvta.to.global.u64 	%rd5, %rd1;
	cvta.to.global.u64 	%rd6, %rd3;
	mul.wide.s32 	%rd7, %r1, 8;
	add.s64 	%rd8, %rd4, %rd7;
	ld.global.f64 	%fd2, [%rd8];
	mul.wide.s32 	%rd9, %r1, 40;
	add.s64 	%rd10, %rd5, %rd9;
	ld.global.f64 	%fd3, [%rd10+32];
	div.rn.f64 	%fd4, %fd2, %fd3;
	add.s64 	%rd11, %rd6, %rd7;
	ld.global.f64 	%fd5, [%rd11];
	div.rn.f64 	%fd6, %fd5, %fd3;
	ld.global.f64 	%fd7, [%rd10+16];
	fma.rn.f64 	%fd8, %fd1, %fd4, %fd7;
	st.global.f64 	[%rd10+16], %fd8;
	ld.global.f64 	%fd9, [%rd10+24];
	fma.rn.f64 	%fd10, %fd1, %fd6, %fd9;
	st.global.f64 	[%rd10+24], %fd10;
	ld.global.f64 	%fd11, [%rd10];
	fma.rn.f64 	%fd12, %fd1, %fd8, %fd11;
	st.global.f64 	[%rd10], %fd12;
	ld.global.f64 	%fd13, [%rd10+8];
	fma.rn.f64 	%fd14, %fd1, %fd10, %fd13;
	st.global.f64 	[%rd10+8], %fd14;
$L__BB1_2:
	ret;

}


// ===== COMPILED SASS (sm_100) =====

	.target	sm_100

	.elftype	@"ET_EXEC"


//--------------------- .note.nv.tkinfo           --------------------------
	.section	.note.nv.tkinfo,"",@"SHT_NOTE"
	.sectionflags	@"SHF_NOTE_NV_TKINFO"
	.tkinfo
        /*0018*/ 	.word	0x00000002
        /*0030*/ 	.string	""
        /*0030*/ 	.string	"ptxas"
        /*0030*/ 	.string	"Cuda compilation tools, release 13.0, V13.0.88"
        /*0030*/ 	.string	"Build cuda_13.0.r13.0/compiler.36424714_0"
        /*0030*/ 	.string	"-arch sm_100 -m 64 "



//--------------------- .note.nv.cuinfo           --------------------------
	.section	.note.nv.cuinfo,"",@"SHT_NOTE"
	.sectionflags	@"SHF_NOTE_NV_CUINFO"
        /*0018*/ 	.short	0x0002
        /*001a*/ 	.short	0x0064
        /*001c*/ 	.short	0x0082
	.zero		2


//--------------------- .nv.info                  --------------------------
	.section	.nv.info,"",@"SHT_CUDA_INFO"
	.align	4


	//----- nvinfo : EIATTR_REGCOUNT
	.align		4
        /*0000*/ 	.byte	0x04, 0x2f
        /*0002*/ 	.short	(.L_1 - .L_0)
	.align		4
.L_0:
        /*0004*/ 	.word	index@(_Z23calculate_forces_kernelP4BodyPdS1_i)
        /*0008*/ 	.word	0x0000002c


	//----- nvinfo : EIATTR_FRAME_SIZE
	.align		4
.L_1:
        /*000c*/ 	.byte	0x04, 0x11
        /*000e*/ 	.short	(.L_3 - .L_2)
	.align		4
.L_2:
        /*0010*/ 	.word	index@($__internal_2_$__cuda_sm20_dsqrt_rn_f64_mediumpath_v1)
        /*0014*/ 	.word	0x00000000


	//----- nvinfo : EIATTR_FRAME_SIZE
	.align		4
.L_3:
        /*0018*/ 	.byte	0x04, 0x11
        /*001a*/ 	.short	(.L_5 - .L_4)
	.align		4
.L_4:
        /*001c*/ 	.word	index@($__internal_1_$__cuda_sm20_div_rn_f64_full)
        /*0020*/ 	.word	0x00000000


	//----- nvinfo : EIATTR_FRAME_SIZE
	.align		4
.L_5:
        /*0024*/ 	.byte	0x04, 0x11
        /*0026*/ 	.short	(.L_7 - .L_6)
	.align		4
.L_6:
        /*0028*/ 	.word	index@(_Z23calculate_forces_kernelP4BodyPdS1_i)
        /*002c*/ 	.word	0x00000000


	//----- nvinfo : EIATTR_REGCOUNT
	.align		4
.L_7:
        /*0030*/ 	.byte	0x04, 0x2f
        /*0032*/ 	.short	(.L_9 - .L_8)
	.align		4
.L_8:
        /*0034*/ 	.word	index@(_Z20update_bodies_kernelP4BodyPdS1_id)
        /*0038*/ 	.word	0x0000001e


	//----- nvinfo : EIATTR_FRAME_SIZE
	.align		4
.L_9:
        /*003c*/ 	.byte	0x04, 0x11
        /*003e*/ 	.short	(.L_11 - .L_10)
	.align		4
.L_10:
        /*0040*/ 	.word	index@($__internal_0_$__cuda_sm20_div_rn_f64_full)
        /*0044*/ 	.word	0x00000000


	//----- nvinfo : EIATTR_FRAME_SIZE
	.align		4
.L_11:
        /*0048*/ 	.byte	0x04, 0x11
        /*004a*/ 	.short	(.L_13 - .L_12)
	.align		4
.L_12:
        /*004c*/ 	.word	index@(_Z20update_bodies_kernelP4BodyPdS1_id)
        /*0050*/ 	.word	0x00000000


	//----- nvinfo : EIATTR_MIN_STACK_SIZE
	.align		4
.L_13:
        /*0054*/ 	.byte	0x04, 0x12
        /*0056*/ 	.short	(.L_15 - .L_14)
	.align		4
.L_14:
        /*0058*/ 	.word	index@(_Z20update_bodies_kernelP4BodyPdS1_id)
        /*005c*/ 	.word	0x00000000


	//----- nvinfo : EIATTR_MIN_STACK_SIZE
	.align		4
.L_15:
        /*0060*/ 	.byte	0x04, 0x12
        /*0062*/ 	.short	(.L_17 - .L_16)
	.align		4
.L_16:
        /*0064*/ 	.word	index@(_Z23calculate_forces_kernelP4BodyPdS1_i)
        /*0068*/ 	.word	0x00000000
.L_17:


//--------------------- .nv.compat                --------------------------
	.section	.nv.compat,"",@"SHT_CUDA_COMPAT_INFO"
	.align	4
        /*0000*/ 	.byte	0x02, 0x09, 0x00, 0x00, 0x02, 0x02, 0x01, 0x00, 0x02, 0x05, 0x05, 0x00, 0x03, 0x07, 0x01, 0x01
        /*0010*/ 	.byte	0x02, 0x03, 0x00, 0x00, 0x02, 0x06, 0x01, 0x00, 0x04, 0x0b, 0x08, 0x00, 0x01, 0x00, 0x00, 0x00
        /*0020*/ 	.byte	0x00, 0x00, 0x00, 0x00


//--------------------- .nv.info._Z20update_bodies_kernelP4BodyPdS1_id --------------------------
	.section	.nv.info._Z20update_bodies_kernelP4BodyPdS1_id,"",@"SHT_CUDA_INFO"
	.sectionflags	@""
	.align	4


	//----- nvinfo : EIATTR_CUDA_API_VERSION
	.align		4
        /*0000*/ 	.byte	0x04, 0x37
        /*0002*/ 	.short	(.L_19 - .L_18)
.L_18:
        /*0004*/ 	.word	0x00000082


	//----- nvinfo : EIATTR_KPARAM_INFO
	.align		4
.L_19:
        /*0008*/ 	.byte	0x04, 0x17
        /*000a*/ 	.short	(.L_21 - .L_20)
.L_20:
        /*000c*/ 	.word	0x00000000
        /*0010*/ 	.short	0x0004
        /*0012*/ 	.short	0x0020
        /*0014*/ 	.byte	0x00, 0xf0, 0x21, 0x00


	//----- nvinfo : EIATTR_KPARAM_INFO
	.align		4
.L_21:
        /*0018*/ 	.byte	0x04, 0x17
        /*001a*/ 	.short	(.L_23 - .L_22)
.L_22:
        /*001c*/ 	.word	0x00000000
        /*0020*/ 	.short	0x0003
        /*0022*/ 	.short	0x0018
        /*0024*/ 	.byte	0x00, 0xf0, 0x11, 0x00


	//----- nvinfo : EIATTR_KPARAM_INFO
	.align		4
.L_23:
        /*0028*/ 	.byte	0x04, 0x17
        /*002a*/ 	.short	(.L_25 - .L_24)
.L_24:
        /*002c*/ 	.word	0x00000000
        /*0030*/ 	.short	0x0002
        /*0032*/ 	.short	0x0010
        /*0034*/ 	.byte	0x00, 0xf5, 0x21, 0x00


	//----- nvinfo : EIATTR_KPARAM_INFO
	.align		4
.L_25:
        /*0038*/ 	.byte	0x04, 0x17
        /*003a*/ 	.short	(.L_27 - .L_26)
.L_26:
        /*003c*/ 	.word	0x00000000
        /*0040*/ 	.short	0x0001
        /*0042*/ 	.short	0x0008
        /*0044*/ 	.byte	0x00, 0xf5, 0x21, 0x00


	//----- nvinfo : EIATTR_KPARAM_INFO
	.align		4
.L_27:
        /*0048*/ 	.byte	0x04, 0x17
        /*004a*/ 	.short	(.L_29 - .L_28)
.L_28:
        /*004c*/ 	.word	0x00000000
        /*0050*/ 	.short	0x0000
        /*0052*/ 	.short	0x0000
        /*0054*/ 	.byte	0x00, 0xf5, 0x21, 0x00


	//----- nvinfo : EIATTR_SPARSE_MMA_MASK
	.align		4
.L_29:
        /*0058*/ 	.byte	0x03, 0x50
        /*005a*/ 	.short	0x0000


	//----- nvinfo : EIATTR_MAXREG_COUNT
	.align		4
        /*005c*/ 	.byte	0x03, 0x1b
        /*005e*/ 	.short	0x00ff


	//----- nvinfo : EIATTR_MERCURY_ISA_VERSION
	.align		4
        /*0060*/ 	.byte	0x03, 0x5f
        /*0062*/ 	.short	0x0101


	//----- nvinfo : EIATTR_VRC_CTA_INIT_COUNT
	.align		4
        /*0064*/ 	.byte	0x02, 0x4a
	.zero		1
	.zero		1


	//----- nvinfo : EIATTR_EXIT_INSTR_OFFSETS
	.align		4
        /*0068*/ 	.byte	0x04, 0x1c
        /*006a*/ 	.short	(.L_31 - .L_30)


	//   ....[0]....
.L_30:
        /*006c*/ 	.word	0x00000070


	//   ....[1]....
        /*0070*/ 	.word	0x000004f0


	//----- nvinfo : EIATTR_CRS_STACK_SIZE
	.align		4
.L_31:
        /*0074*/ 	.byte	0x04, 0x1e
        /*0076*/ 	.short	(.L_33 - .L_32)
.L_32:
        /*0078*/ 	.word	0x00000000


	//----- nvinfo : EIATTR_CBANK_PARAM_SIZE
	.align		4
.L_33:
        /*007c*/ 	.byte	0x03, 0x19
        /*007e*/ 	.short	0x0028


	//----- nvinfo : EIATTR_PARAM_CBANK
	.align		4
        /*0080*/ 	.byte	0x04, 0x0a
        /*0082*/ 	.short	(.L_35 - .L_34)
	.align		4
.L_34:
        /*0084*/ 	.word	index@(.nv.constant0._Z20update_bodies_kernelP4BodyPdS1_id)
        /*0088*/ 	.short	0x0380
        /*008a*/ 	.short	0x0028


	//----- nvinfo : EIATTR_SW_WAR
	.align		4
.L_35:
        /*008c*/ 	.byte	0x04, 0x36
        /*008e*/ 	.short	(.L_37 - .L_36)
.L_36:
        /*0090*/ 	.word	0x00000008
.L_37:


//--------------------- .nv.info._Z23calculate_forces_kernelP4BodyPdS1_i --------------------------
	.section	.nv.info._Z23calculate_forces_kernelP4BodyPdS1_i,"",@"SHT_CUDA_INFO"
	.sectionflags	@""
	.align	4


	//----- nvinfo : EIATTR_CUDA_API_VERSION
	.align		4
        /*0000*/ 	.byte	0x04, 0x37
        /*0002*/ 	.short	(.L_39 - .L_38)
.L_38:
        /*0004*/ 	.word	0x00000082


	//----- nvinfo : EIATTR_KPARAM_INFO
	.align		4
.L_39:
        /*0008*/ 	.byte	0x04, 0x17
        /*000a*/ 	.short	(.L_41 - .L_40)
.L_40:
        /*000c*/ 	.word	0x00000000
        /*0010*/ 	.short	0x0003
        /*0012*/ 	.short	0x0018
        /*0014*/ 	.byte	0x00, 0xf0, 0x11, 0x00


	//----- nvinfo : EIATTR_KPARAM_INFO
	.align		4
.L_41:
        /*0018*/ 	.byte	0x04, 0x17
        /*001a*/ 	.short	(.L_43 - .L_42)
.L_42:
        /*001c*/ 	.word	0x00000000
        /*0020*/ 	.short	0x0002
        /*0022*/ 	.short	0x0010
        /*0024*/ 	.byte	0x00, 0xf5, 0x21, 0x00


	//----- nvinfo : EIATTR_KPARAM_INFO
	.align		4
.L_43:
        /*0028*/ 	.byte	0x04, 0x17
        /*002a*/ 	.short	(.L_45 - .L_44)
.L_44:
        /*002c*/ 	.word	0x00000000
        /*0030*/ 	.short	0x0001
        /*0032*/ 	.short	0x0008
        /*0034*/ 	.byte	0x00, 0xf5, 0x21, 0x00


	//----- nvinfo : EIATTR_KPARAM_INFO
	.align		4
.L_45:
        /*0038*/ 	.byte	0x04, 0x17
        /*003a*/ 	.short	(.L_47 - .L_46)
.L_46:
        /*003c*/ 	.word	0x00000000
        /*0040*/ 	.short	0x0000
        /*0042*/ 	.short	0x0000
        /*0044*/ 	.byte	0x00, 0xf5, 0x21, 0x00


	//----- nvinfo : EIATTR_SPARSE_MMA_MASK
	.align		4
.L_47:
        /*0048*/ 	.byte	0x03, 0x50
        /*004a*/ 	.short	0x0000


	//----- nvinfo : EIATTR_MAXREG_COUNT
	.align		4
        /*004c*/ 	.byte	0x03, 0x1b
        /*004e*/ 	.short	0x00ff


	//----- nvinfo : EIATTR_MERCURY_ISA_VERSION
	.align		4
        /*0050*/ 	.byte	0x03, 0x5f
        /*0052*/ 	.short	0x0101


	//----- nvinfo : EIATTR_VRC_CTA_INIT_COUNT
	.align		4
        /*0054*/ 	.byte	0x02, 0x4a
	.zero		1
	.zero		1


	//----- nvinfo : EIATTR_EXIT_INSTR_OFFSETS
	.align		4
        /*0058*/ 	.byte	0x04, 0x1c
        /*005a*/ 	.short	(.L_49 - .L_48)


	//   ....[0]....
.L_48:
        /*005c*/ 	.word	0x00000070


	//   ....[1]....
        /*0060*/ 	.word	0x00004870


	//----- nvinfo : EIATTR_CRS_STACK_SIZE
	.align		4
.L_49:
        /*0064*/ 	.byte	0x04, 0x1e
        /*0066*/ 	.short	(.L_51 - .L_50)
.L_50:
        /*0068*/ 	.word	0x00000000


	//----- nvinfo : EIATTR_CBANK_PARAM_SIZE
	.align		4
.L_51:
        /*006c*/ 	.byte	0x03, 0x19
        /*006e*/ 	.short	0x001c


	//----- nvinfo : EIATTR_PARAM_CBANK
	.align		4
        /*0070*/ 	.byte	0x04, 0x0a
        /*0072*/ 	.short	(.L_53 - .L_52)
	.align		4
.L_52:
        /*0074*/ 	.word	index@(.nv.constant0._Z23calculate_forces_kernelP4BodyPdS1_i)
        /*0078*/ 	.short	0x0380
        /*007a*/ 	.short	0x001c


	//----- nvinfo : EIATTR_SW_WAR
	.align		4
.L_53:
        /*007c*/ 	.byte	0x04, 0x36
        /*007e*/ 	.short	(.L_55 - .L_54)
.L_54:
        /*0080*/ 	.word	0x00000008
.L_55:


//--------------------- .nv.callgraph             --------------------------
	.section	.nv.callgraph,"",@"SHT_CUDA_CALLGRAPH"
	.align	4
	.sectionentsize	8
	.align		4
        /*0000*/ 	.word	0x00000000
	.align		4
        /*0004*/ 	.word	0xffffffff
	.align		4
        /*0008*/ 	.word	0x00000000
	.align		4
        /*000c*/ 	.word	0xfffffffe
	.align		4
        /*0010*/ 	.word	0x00000000
	.align		4
        /*0014*/ 	.word	0xfffffffd
	.align		4
        /*0018*/ 	.word	0x00000000
	.align		4
        /*001c*/ 	.word	0xfffffffc


//--------------------- .text._Z20update_bodies_kernelP4BodyPdS1_id --------------------------
	.section	.text._Z20update_bodies_kernelP4BodyPdS1_id,"ax",@progbits
	.align	128
        .global         _Z20update_bodies_kernelP4BodyPdS1_id
        .type           _Z20update_bodies_kernelP4BodyPdS1_id,@function
        .size           _Z20update_bodies_kernelP4BodyPdS1_id,(.L_x_123 - _Z20update_bodies_kernelP4BodyPdS1_id)
        .other          _Z20update_bodies_kernelP4BodyPdS1_id,@"STO_CUDA_ENTRY STV_DEFAULT"
_Z20update_bodies_kernelP4BodyPdS1_id:
.text._Z20update_bodies_kernelP4BodyPdS1_id:
[----:B------:R-:W-:Y:S01]  /*0000*/  LDC R1, c[0x0][0x37c] ;  /* 0x0000df00ff017b82 */ /* 0x000fe20000000800 */
[----:B------:R-:W0:Y:S07]  /*0010*/  S2R R3, SR_TID.X ;  /* 0x0000000000037919 */ /* 0x000e2e0000002100 */
[----:B------:R-:W0:Y:S01]  /*0020*/  S2UR UR4, SR_CTAID.X ;  /* 0x00000000000479c3 */ /* 0x000e220000002500 */
[----:B------:R-:W1:Y:S07]  /*0030*/  LDCU UR5, c[0x0][0x398] ;  /* 0x00007300ff0577ac */ /* 0x000e6e0008000800 */
[----:B------:R-:W0:Y:S02]  /*0040*/  LDC R16, c[0x0][0x360] ;  /* 0x0000d800ff107b82 */ /* 0x000e240000000800 */
[----:B0-----:R-:W-:-:S05]  /*0050*/  IMAD R16, R16, UR4, R3 ;  /* 0x0000000410107c24 */ /* 0x001fca000f8e0203 */
[----:B-1----:R-:W-:-:S13]  /*0060*/  ISETP.GE.AND P0, PT, R16, UR5, PT ;  /* 0x0000000510007c0c */ /* 0x002fda000bf06270 */
[----:B------:R-:W-:Y:S05]  /*0070*/  @P0 EXIT ;  /* 0x000000000000094d */ /* 0x000fea0003800000 */
[----:B------:R-:W0:Y:S01]  /*0080*/  LDC.64 R6, c[0x0][0x380] ;  /* 0x0000e000ff067b82 */ /* 0x000e220000000a00 */
[----:B------:R-:W1:Y:S07]  /*0090*/  LDCU.64 UR4, c[0x0][0x358] ;  /* 0x00006b00ff0477ac */ /* 0x000e6e0008000a00 */
[----:B------:R-:W2:Y:S01]  /*00a0*/  LDC.64 R4, c[0x0][0x388] ;  /* 0x0000e200ff047b82 */ /* 0x000ea20000000a00 */
[----:B0-----:R-:W-:-:S05]  /*00b0*/  IMAD.WIDE R6, R16, 0x28, R6 ;  /* 0x0000002810067825 */ /* 0x001fca00078e0206 */
[----:B-1----:R-:W3:Y:S01]  /*00c0*/  LDG.E.64 R8, desc[UR4][R6.64+0x20] ;  /* 0x0000200406087981 */ /* 0x002ee2000c1e1b00 */
[----:B--2---:R-:W-:-:S06]  /*00d0*/  IMAD.WIDE R4, R16, 0x8, R4 ;  /* 0x0000000810047825 */ /* 0x004fcc00078e0204 */
[----:B------:R-:W2:Y:S01]  /*00e0*/  LDG.E.64 R4, desc[UR4][R4.64] ;  /* 0x0000000404047981 */ /* 0x000ea2000c1e1b00 */
[----:B------:R-:W-:Y:S01]  /*00f0*/  IMAD.MOV.U32 R2, RZ, RZ, 0x1 ;  /* 0x00000001ff027424 */ /* 0x000fe200078e00ff */
[----:B------:R-:W-:Y:S01]  /*0100*/  BSSY.RECONVERGENT B0, `(.L_x_0) ;  /* 0x0000016000007945 */ /* 0x000fe20003800200 */
[----:B---3--:R-:W0:Y:S01]  /*0110*/  MUFU.RCP64H R3, R9 ;  /* 0x0000000900037308 */ /* 0x008e220000001800 */
[----:B--2---:R-:W-:-:S03]  /*0120*/  FSETP.GEU.AND P1, PT, |R5|, 6.5827683646048100446e-37, PT ;  /* 0x036000000500780b */ /* 0x004fc60003f2e200 */
[----:B0-----:R-:W-:-:S08]  /*0130*/  DFMA R10, -R8, R2, 1 ;  /* 0x3ff00000080a742b */ /* 0x001fd00000000102 */
[----:B------:R-:W-:-:S08]  /*0140*/  DFMA R10, R10, R10, R10 ;  /* 0x0000000a0a0a722b */ /* 0x000fd0000000000a */
[----:B------:R-:W-:-:S08]  /*0150*/  DFMA R10, R2, R10, R2 ;  /* 0x0000000a020a722b */ /* 0x000fd00000000002 */
[----:B------:R-:W-:-:S08]  /*0160*/  DFMA R2, -R8, R10, 1 ;  /* 0x3ff000000802742b */ /* 0x000fd0000000010a */
[----:B------:R-:W-:-:S08]  /*0170*/  DFMA R2, R10, R2, R10 ;  /* 0x000000020a02722b */ /* 0x000fd0000000000a */
[----:B------:R-:W-:-:S08]  /*0180*/  DMUL R10, R4, R2 ;  /* 0x00000002040a7228 */ /* 0x000fd00000000000 */
[----:B------:R-:W-:-:S08]  /*0190*/  DFMA R12, -R8, R10, R4 ;  /* 0x0000000a080c722b */ /* 0x000fd00000000104 */
[----:B------:R-:W-:-:S10]  /*01a0*/  DFMA R2, R2, R12, R10 ;  /* 0x0000000c0202722b */ /* 0x000fd4000000000a */
[----:B------:R-:W-:-:S05]  /*01b0*/  FFMA R0, RZ, R9, R3 ;  /* 0x00000009ff007223 */ /* 0x000fca0000000003 */
[----:B------:R-:W-:-:S13]  /*01c0*/  FSETP.GT.AND P0, PT, |R0|, 1.469367938527859385e-39, PT ;  /* 0x001000000000780b */ /* 0x000fda0003f04200 */
[----:B------:R-:W-:Y:S05]  /*01d0*/  @P0 BRA P1, `(.L_x_1) ;  /* 0x0000000000200947 */ /* 0x000fea0000800000 */
[----:B------:R-:W-:Y:S01]  /*01e0*/  IMAD.MOV.U32 R12, RZ, RZ, R4 ;  /* 0x000000ffff0c7224 */ /* 0x000fe200078e0004 */
[----:B------:R-:W-:Y:S01]  /*01f0*/  MOV R0, 0x240 ;  /* 0x0000024000007802 */ /* 0x000fe20000000f00 */
[----:B------:R-:W-:Y:S02]  /*0200*/  IMAD.MOV.U32 R13, RZ, RZ, R5 ;  /* 0x000000ffff0d7224 */ /* 0x000fe400078e0005 */
[----:B------:R-:W-:Y:S02]  /*0210*/  IMAD.MOV.U32 R10, RZ, RZ, R8 ;  /* 0x000000ffff0a7224 */ /* 0x000fe400078e0008 */
[----:B------:R-:W-:-:S07]  /*0220*/  IMAD.MOV.U32 R11, RZ, RZ, R9 ;  /* 0x000000ffff0b7224 */ /* 0x000fce00078e0009 */
[----:B------:R-:W-:Y:S05]  /*0230*/  CALL.REL.NOINC `($__internal_0_$__cuda_sm20_div_rn_f64_full) ;  /* 0x0000000000b07944 */ /* 0x000fea0003c00000 */
[----:B------:R-:W-:Y:S02]  /*0240*/  IMAD.MOV.U32 R2, RZ, RZ, R20 ;  /* 0x000000ffff027224 */ /* 0x000fe400078e0014 */
[----:B------:R-:W-:-:S07]  /*0250*/  IMAD.MOV.U32 R3, RZ, RZ, R21 ;  /* 0x000000ffff037224 */ /* 0x000fce00078e0015 */
.L_x_1:
[----:B------:R-:W-:Y:S05]  /*0260*/  BSYNC.RECONVERGENT B0 ;  /* 0x0000000000007941 */ /* 0x000fea0003800200 */
.L_x_0:
[----:B------:R-:W0:Y:S02]  /*0270*/  LDC.64 R10, c[0x0][0x390] ;  /* 0x0000e400ff0a7b82 */ /* 0x000e240000000a00 */
[----:B0-----:R-:W-:-:S06]  /*0280*/  IMAD.WIDE R10, R16, 0x8, R10 ;  /* 0x00000008100a7825 */ /* 0x001fcc00078e020a */
[----:B------:R-:W2:Y:S01]  /*0290*/  LDG.E.64 R10, desc[UR4][R10.64] ;  /* 0x000000040a0a7981 */ /* 0x000ea2000c1e1b00 */
[----:B------:R-:W0:Y:S01]  /*02a0*/  MUFU.RCP64H R5, R9 ;  /* 0x0000000900057308 */ /* 0x000e220000001800 */
[----:B------:R-:W-:Y:S01]  /*02b0*/  IMAD.MOV.U32 R4, RZ, RZ, 0x1 ;  /* 0x00000001ff047424 */ /* 0x000fe200078e00ff */
[----:B------:R-:W-:Y:S05]  /*02c0*/  BSSY.RECONVERGENT B0, `(.L_x_2) ;  /* 0x0000015000007945 */ /* 0x000fea0003800200 */
[----:B0-----:R-:W-:-:S08]  /*02d0*/  DFMA R12, -R8, R4, 1 ;  /* 0x3ff00000080c742b */ /* 0x001fd00000000104 */
[----:B------:R-:W-:-:S08]  /*02e0*/  DFMA R12, R12, R12, R12 ;  /* 0x0000000c0c0c722b */ /* 0x000fd0000000000c */
[----:B------:R-:W-:-:S08]  /*02f0*/  DFMA R12, R4, R12, R4 ;  /* 0x0000000c040c722b */ /* 0x000fd00000000004 */
[----:B------:R-:W-:-:S08]  /*0300*/  DFMA R4, -R8, R12, 1 ;  /* 0x3ff000000804742b */ /* 0x000fd0000000010c */
[----:B------:R-:W-:-:S08]  /*0310*/  DFMA R14, R12, R4, R12 ;  /* 0x000000040c0e722b */ /* 0x000fd0000000000c */
[----:B--2---:R-:W-:Y:S01]  /*0320*/  DMUL R4, R14, R10 ;  /* 0x0000000a0e047228 */ /* 0x004fe20000000000 */
[----:B------:R-:W-:-:S07]  /*0330*/  FSETP.GEU.AND P1, PT, |R11|, 6.5827683646048100446e-37, PT ;  /* 0x036000000b00780b */ /* 0x000fce0003f2e200 */
        /* <DEDUP_REMOVED lines=13> */
.L_x_3:
[----:B------:R-:W-:Y:S05]  /*0410*/  BSYNC.RECONVERGENT B0 ;  /* 0x0000000000007941 */ /* 0x000fea0003800200 */
.L_x_2:
[----:B------:R-:W2:Y:S01]  /*0420*/  LDG.E.64 R8, desc[UR4][R6.64+0x10] ;  /* 0x0000100406087981 */ /* 0x000ea2000c1e1b00 */
[----:B------:R-:W2:Y:S03]  /*0430*/  LDCU.64 UR6, c[0x0][0x3a0] ;  /* 0x00007400ff0677ac */ /* 0x000ea60008000a00 */
[----:B------:R-:W3:Y:S04]  /*0440*/  LDG.E.64 R10, desc[UR4][R6.64+0x18] ;  /* 0x00001804060a7981 */ /* 0x000ee8000c1e1b00 */
[----:B------:R-:W4:Y:S04]  /*0450*/  LDG.E.64 R12, desc[UR4][R6.64] ;  /* 0x00000004060c7981 */ /* 0x000f28000c1e1b00 */
[----:B------:R-:W5:Y:S01]  /*0460*/  LDG.E.64 R14, desc[UR4][R6.64+0x8] ;  /* 0x00000804060e7981 */ /* 0x000f62000c1e1b00 */
[----:B--2---:R-:W-:-:S02]  /*0470*/  DFMA R8, R2, UR6, R8 ;  /* 0x0000000602087c2b */ /* 0x004fc40008000008 */
[----:B---3--:R-:W-:-:S05]  /*0480*/  DFMA R10, R4, UR6, R10 ;  /* 0x00000006040a7c2b */ /* 0x008fca000800000a */
[----:B------:R-:W-:Y:S01]  /*0490*/  STG.E.64 desc[UR4][R6.64+0x10], R8 ;  /* 0x0000100806007986 */ /* 0x000fe2000c101b04 */
[----:B----4-:R-:W-:-:S03]  /*04a0*/  DFMA R12, R8, UR6, R12 ;  /* 0x00000006080c7c2b */ /* 0x010fc6000800000c */
[----:B------:R-:W-:Y:S01]  /*04b0*/  STG.E.64 desc[UR4][R6.64+0x18], R10 ;  /* 0x0000180a06007986 */ /* 0x000fe2000c101b04 */
[----:B-----5:R-:W-:-:S03]  /*04c0*/  DFMA R14, R10, UR6, R14 ;  /* 0x000000060a0e7c2b */ /* 0x020fc6000800000e */
[----:B------:R-:W-:Y:S04]  /*04d0*/  STG.E.64 desc[UR4][R6.64], R12 ;  /* 0x0000000c06007986 */ /* 0x000fe8000c101b04 */
[----:B------:R-:W-:Y:S01]  /*04e0*/  STG.E.64 desc[UR4][R6.64+0x8], R14 ;  /* 0x0000080e06007986 */ /* 0x000fe2000c101b04 */
[----:B------:R-:W-:Y:S05]  /*04f0*/  EXIT ;  /* 0x000000000000794d */ /* 0x000fea0003800000 */
        .weak           $__internal_0_$__cuda_sm20_div_rn_f64_full
        .type           $__internal_0_$__cuda_sm20_div_rn_f64_full,@function
        .size           $__internal_0_$__cuda_sm20_div_rn_f64_full,(.L_x_123 - $__internal_0_$__cuda_sm20_div_rn_f64_full)
$__internal_0_$__cuda_sm20_div_rn_f64_full:
[C---:B------:R-:W-:Y:S01]  /*0500*/  FSETP.GEU.AND P0, PT, |R11|.reuse, 1.469367938527859385e-39, PT ;  /* 0x001000000b00780b */ /* 0x040fe20003f0e200 */
[----:B------:R-:W-:Y:S01]  /*0510*/  IMAD.MOV.U32 R20, RZ, RZ, 0x1 ;  /* 0x00000001ff147424 */ /* 0x000fe200078e00ff */
[----:B------:R-:W-:Y:S01]  /*0520*/  LOP3.LUT R4, R11, 0x800fffff, RZ, 0xc0, !PT ;  /* 0x800fffff0b047812 */ /* 0x000fe200078ec0ff */
[----:B------:R-:W-:Y:S01]  /*0530*/  BSSY.RECONVERGENT B1, `(.L_x_4) ;  /* 0x0000054000017945 */ /* 0x000fe20003800200 */
[C---:B------:R-:W-:Y:S02]  /*0540*/  FSETP.GEU.AND P2, PT, |R13|.reuse, 1.469367938527859385e-39, PT ;  /* 0x001000000d00780b */ /* 0x040fe40003f4e200 */
[----:B------:R-:W-:Y:S01]  /*0550*/  LOP3.LUT R5, R4, 0x3ff00000, RZ, 0xfc, !PT ;  /* 0x3ff0000004057812 */ /* 0x000fe200078efcff */
[----:B------:R-:W-:Y:S01]  /*0560*/  IMAD.MOV.U32 R4, RZ, RZ, R10 ;  /* 0x000000ffff047224 */ /* 0x000fe200078e000a */
[----:B------:R-:W-:Y:S02]  /*0570*/  LOP3.LUT R17, R13, 0x7ff00000, RZ, 0xc0, !PT ;  /* 0x7ff000000d117812 */ /* 0x000fe400078ec0ff */
[----:B------:R-:W-:-:S03]  /*0580*/  LOP3.LUT R26, R11, 0x7ff00000, RZ, 0xc0, !PT ;  /* 0x7ff000000b1a7812 */ /* 0x000fc600078ec0ff */
[----:B------:R-:W-:Y:S01]  /*0590*/  @!P0 DMUL R4, R10, 8.98846567431157953865e+307 ;  /* 0x7fe000000a048828 */ /* 0x000fe20000000000 */
[----:B------:R-:W-:-:S03]  /*05a0*/  ISETP.GE.U32.AND P1, PT, R17, R26, PT ;  /* 0x0000001a1100720c */ /* 0x000fc60003f26070 */
[----:B------:R-:W-:Y:S01]  /*05b0*/  @!P2 LOP3.LUT R18, R11, 0x7ff00000, RZ, 0xc0, !PT ;  /* 0x7ff000000b12a812 */ /* 0x000fe200078ec0ff */
[----:B------:R-:W-:Y:S01]  /*05c0*/  @!P2 IMAD.MOV.U32 R24, RZ, RZ, RZ ;  /* 0x000000ffff18a224 */ /* 0x000fe200078e00ff */
[----:B------:R-:W0:Y:S02]  /*05d0*/  MUFU.RCP64H R21, R5 ;  /* 0x0000000500157308 */ /* 0x000e240000001800 */
[----:B------:R-:W-:Y:S01]  /*05e0*/  @!P2 ISETP.GE.U32.AND P3, PT, R17, R18, PT ;  /* 0x000000121100a20c */ /* 0x000fe20003f66070 */
[----:B------:R-:W-:Y:S01]  /*05f0*/  IMAD.MOV.U32 R18, RZ, RZ, 0x1ca00000 ;  /* 0x1ca00000ff127424 */ /* 0x000fe200078e00ff */
[----:B------:R-:W-:-:S04]  /*0600*/  @!P0 LOP3.LUT R26, R5, 0x7ff00000, RZ, 0xc0, !PT ;  /* 0x7ff00000051a8812 */ /* 0x000fc800078ec0ff */
[----:B------:R-:W-:-:S04]  /*0610*/  @!P2 SEL R19, R18, 0x63400000, !P3 ;  /* 0x634000001213a807 */ /* 0x000fc80005800000 */
[----:B------:R-:W-:-:S04]  /*0620*/  @!P2 LOP3.LUT R19, R19, 0x80000000, R13, 0xf8, !PT ;  /* 0x800000001313a812 */ /* 0x000fc800078ef80d */
[----:B------:R-:W-:Y:S01]  /*0630*/  @!P2 LOP3.LUT R25, R19, 0x100000, RZ, 0xfc, !PT ;  /* 0x001000001319a812 */ /* 0x000fe200078efcff */
[----:B0-----:R-:W-:Y:S01]  /*0640*/  DFMA R14, R20, -R4, 1 ;  /* 0x3ff00000140e742b */ /* 0x001fe20000000804 */
[----:B------:R-:W-:-:S07]  /*0650*/  IMAD.MOV.U32 R19, RZ, RZ, R17 ;  /* 0x000000ffff137224 */ /* 0x000fce00078e0011 */
[----:B------:R-:W-:-:S08]  /*0660*/  DFMA R14, R14, R14, R14 ;  /* 0x0000000e0e0e722b */ /* 0x000fd0000000000e */
[----:B------:R-:W-:Y:S01]  /*0670*/  DFMA R20, R20, R14, R20 ;  /* 0x0000000e1414722b */ /* 0x000fe20000000014 */
[----:B------:R-:W-:Y:S01]  /*0680*/  SEL R15, R18, 0x63400000, !P1 ;  /* 0x63400000120f7807 */ /* 0x000fe20004800000 */
[----:B------:R-:W-:-:S03]  /*0690*/  IMAD.MOV.U32 R14, RZ, RZ, R12 ;  /* 0x000000ffff0e7224 */ /* 0x000fc600078e000c */
[----:B------:R-:W-:-:S03]  /*06a0*/  LOP3.LUT R15, R15, 0x800fffff, R13, 0xf8, !PT ;  /* 0x800fffff0f0f7812 */ /* 0x000fc600078ef80d */
[----:B------:R-:W-:-:S03]  /*06b0*/  DFMA R22, R20, -R4, 1 ;  /* 0x3ff000001416742b */ /* 0x000fc60000000804 */
[----:B------:R-:W-:-:S05]  /*06c0*/  @!P2 DFMA R14, R14, 2, -R24 ;  /* 0x400000000e0ea82b */ /* 0x000fca0000000818 */
[----:B------:R-:W-:-:S05]  /*06d0*/  DFMA R22, R20, R22, R20 ;  /* 0x000000161416722b */ /* 0x000fca0000000014 */
[----:B------:R-:W-:-:S03]  /*06e0*/  @!P2 LOP3.LUT R19, R15, 0x7ff00000, RZ, 0xc0, !PT ;  /* 0x7ff000000f13a812 */ /* 0x000fc600078ec0ff */
[----:B------:R-:W-:Y:S02]  /*06f0*/  DMUL R20, R22, R14 ;  /* 0x0000000e16147228 */ /* 0x000fe40000000000 */
[----:B------:R-:W-:-:S05]  /*0700*/  VIADD R27, R19, 0xffffffff ;  /* 0xffffffff131b7836 */ /* 0x000fca0000000000 */
[----:B------:R-:W-:Y:S01]  /*0710*/  ISETP.GT.U32.AND P0, PT, R27, 0x7feffffe, PT ;  /* 0x7feffffe1b00780c */ /* 0x000fe20003f04070 */
[----:B------:R-:W-:Y:S01]  /*0720*/  VIADD R27, R26, 0xffffffff ;  /* 0xffffffff1a1b7836 */ /* 0x000fe20000000000 */
[----:B------:R-:W-:-:S04]  /*0730*/  DFMA R24, R20, -R4, R14 ;  /* 0x800000041418722b */ /* 0x000fc8000000000e */
[----:B------:R-:W-:-:S04]  /*0740*/  ISETP.GT.U32.OR P0, PT, R27, 0x7feffffe, P0 ;  /* 0x7feffffe1b00780c */ /* 0x000fc80000704470 */
[----:B------:R-:W-:-:S09]  /*0750*/  DFMA R24, R22, R24, R20 ;  /* 0x000000181618722b */ /* 0x000fd20000000014 */
[----:B------:R-:W-:Y:S05]  /*0760*/  @P0 BRA `(.L_x_5) ;  /* 0x00000000006c0947 */ /* 0x000fea0003800000 */
[----:B------:R-:W-:-:S04]  /*0770*/  LOP3.LUT R20, R11, 0x7ff00000, RZ, 0xc0, !PT ;  /* 0x7ff000000b147812 */ /* 0x000fc800078ec0ff */
[CC--:B------:R-:W-:Y:S02]  /*0780*/  VIADDMNMX R12, R17.reuse, -R20.reuse, 0xb9600000, !PT ;  /* 0xb9600000110c7446 */ /* 0x0c0fe40007800914 */
[----:B------:R-:W-:Y:S02]  /*0790*/  ISETP.GE.U32.AND P0, PT, R17, R20, PT ;  /* 0x000000141100720c */ /* 0x000fe40003f06070 */
[----:B------:R-:W-:Y:S02]  /*07a0*/  VIMNMX R12, PT, PT, R12, 0x46a00000, PT ;  /* 0x46a000000c0c7848 */ /* 0x000fe40003fe0100 */
[----:B------:R-:W-:Y:S01]  /*07b0*/  SEL R13, R18, 0x63400000, !P0 ;  /* 0x63400000120d7807 */ /* 0x000fe20004000000 */
[----:B------:R-:W-:-:S04]  /*07c0*/  IMAD.MOV.U32 R18, RZ, RZ, RZ ;  /* 0x000000ffff127224 */ /* 0x000fc800078e00ff */
[----:B------:R-:W-:-:S04]  /*07d0*/  IMAD.IADD R12, R12, 0x1, -R13 ;  /* 0x000000010c0c7824 */ /* 0x000fc800078e0a0d */
[----:B------:R-:W-:-:S06]  /*07e0*/  VIADD R19, R12, 0x7fe00000 ;  /* 0x7fe000000c137836 */ /* 0x000fcc0000000000 */
[----:B------:R-:W-:-:S10]  /*07f0*/  DMUL R20, R24, R18 ;  /* 0x0000001218147228 */ /* 0x000fd40000000000 */
[----:B------:R-:W-:-:S13]  /*0800*/  FSETP.GTU.AND P0, PT, |R21|, 1.469367938527859385e-39, PT ;  /* 0x001000001500780b */ /* 0x000fda0003f0c200 */
[----:B------:R-:W-:Y:S05]  /*0810*/  @P0 BRA `(.L_x_6) ;  /* 0x0000000000940947 */ /* 0x000fea0003800000 */
[----:B------:R-:W-:Y:S01]  /*0820*/  DFMA R4, R24, -R4, R14 ;  /* 0x800000041804722b */ /* 0x000fe2000000000e */
[----:B------:R-:W-:-:S09]  /*0830*/  IMAD.MOV.U32 R18, RZ, RZ, RZ ;  /* 0x000000ffff127224 */ /* 0x000fd200078e00ff */
[C---:B------:R-:W-:Y:S02]  /*0840*/  FSETP.NEU.AND P0, PT, R5.reuse, RZ, PT ;  /* 0x000000ff0500720b */ /* 0x040fe40003f0d000 */
[----:B------:R-:W-:-:S04]  /*0850*/  LOP3.LUT R11, R5, 0x80000000, R11, 0x48, !PT ;  /* 0x80000000050b7812 */ /* 0x000fc800078e480b */
[----:B------:R-:W-:-:S07]  /*0860*/  LOP3.LUT R19, R11, R19, RZ, 0xfc, !PT ;  /* 0x000000130b137212 */ /* 0x000fce00078efcff */
[----:B------:R-:W-:Y:S05]  /*0870*/  @!P0 BRA `(.L_x_6) ;  /* 0x00000000007c8947 */ /* 0x000fea0003800000 */
[----:B------:R-:W-:Y:S01]  /*0880*/  IMAD.MOV R5, RZ, RZ, -R12 ;  /* 0x000000ffff057224 */ /* 0x000fe200078e0a0c */
[----:B------:R-:W-:Y:S01]  /*0890*/  DMUL.RP R18, R24, R18 ;  /* 0x0000001218127228 */ /* 0x000fe20000008000 */
[----:B------:R-:W-:-:S06]  /*08a0*/  IMAD.MOV.U32 R4, RZ, RZ, RZ ;  /* 0x000000ffff047224 */ /* 0x000fcc00078e00ff */
[----:B------:R-:W-:-:S03]  /*08b0*/  DFMA R4, R20, -R4, R24 ;  /* 0x800000041404722b */ /* 0x000fc60000000018 */
[----:B------:R-:W-:-:S03]  /*08c0*/  LOP3.LUT R11, R19, R11, RZ, 0x3c, !PT ;  /* 0x0000000b130b7212 */ /* 0x000fc600078e3cff */
[----:B------:R-:W-:-:S04]  /*08d0*/  IADD3 R4, PT, PT, -R12, -0x43300000, RZ ;  /* 0xbcd000000c047810 */ /* 0x000fc80007ffe1ff */
[----:B------:R-:W-:-:S04]  /*08e0*/  FSETP.NEU.AND P0, PT, |R5|, R4, PT ;  /* 0x000000040500720b */ /* 0x000fc80003f0d200 */
[----:B------:R-:W-:Y:S02]  /*08f0*/  FSEL R20, R18, R20, !P0 ;  /* 0x0000001412147208 */ /* 0x000fe40004000000 */
[----:B------:R-:W-:Y:S01]  /*0900*/  FSEL R21, R11, R21, !P0 ;  /* 0x000000150b157208 */ /* 0x000fe20004000000 */
[----:B------:R-:W-:Y:S06]  /*0910*/  BRA `(.L_x_6) ;  /* 0x0000000000547947 */ /* 0x000fec0003800000 */
.L_x_5:
[----:B------:R-:W-:-:S14]  /*0920*/  DSETP.NAN.AND P0, PT, R12, R12, PT ;  /* 0x0000000c0c00722a */ /* 0x000fdc0003f08000 */
[----:B------:R-:W-:Y:S05]  /*0930*/  @P0 BRA `(.L_x_7) ;  /* 0x0000000000440947 */ /* 0x000fea0003800000 */
[----:B------:R-:W-:-:S14]  /*0940*/  DSETP.NAN.AND P0, PT, R10, R10, PT ;  /* 0x0000000a0a00722a */ /* 0x000fdc0003f08000 */
[----:B------:R-:W-:Y:S05]  /*0950*/  @P0 BRA `(.L_x_8) ;  /* 0x0000000000300947 */ /* 0x000fea0003800000 */
[----:B------:R-:W-:Y:S01]  /*0960*/  ISETP.NE.AND P0, PT, R19, R26, PT ;  /* 0x0000001a1300720c */ /* 0x000fe20003f05270 */
[----:B------:R-:W-:Y:S02]  /*0970*/  IMAD.MOV.U32 R20, RZ, RZ, 0x0 ;  /* 0x00000000ff147424 */ /* 0x000fe400078e00ff */
[----:B------:R-:W-:-:S10]  /*0980*/  IMAD.MOV.U32 R21, RZ, RZ, -0x80000 ;  /* 0xfff80000ff157424 */ /* 0x000fd400078e00ff */
[----:B------:R-:W-:Y:S05]  /*0990*/  @!P0 BRA `(.L_x_6) ;  /* 0x0000000000348947 */ /* 0x000fea0003800000 */
[----:B------:R-:W-:Y:S02]  /*09a0*/  ISETP.NE.AND P0, PT, R19, 0x7ff00000, PT ;  /* 0x7ff000001300780c */ /* 0x000fe40003f05270 */
[----:B------:R-:W-:Y:S02]  /*09b0*/  LOP3.LUT R21, R13, 0x80000000, R11, 0x48, !PT ;  /* 0x800000000d157812 */ /* 0x000fe400078e480b */
[----:B------:R-:W-:-:S13]  /*09c0*/  ISETP.EQ.OR P0, PT, R26, RZ, !P0 ;  /* 0x000000ff1a00720c */ /* 0x000fda0004702670 */
[----:B------:R-:W-:Y:S01]  /*09d0*/  @P0 LOP3.LUT R4, R21, 0x7ff00000, RZ, 0xfc, !PT ;  /* 0x7ff0000015040812 */ /* 0x000fe200078efcff */
[----:B------:R-:W-:Y:S02]  /*09e0*/  @!P0 IMAD.MOV.U32 R20, RZ, RZ, RZ ;  /* 0x000000ffff148224 */ /* 0x000fe400078e00ff */
[----:B------:R-:W-:Y:S02]  /*09f0*/  @P0 IMAD.MOV.U32 R20, RZ, RZ, RZ ;  /* 0x000000ffff140224 */ /* 0x000fe400078e00ff */
[----:B------:R-:W-:Y:S01]  /*0a00*/  @P0 IMAD.MOV.U32 R21, RZ, RZ, R4 ;  /* 0x000000ffff150224 */ /* 0x000fe200078e0004 */
[----:B------:R-:W-:Y:S06]  /*0a10*/  BRA `(.L_x_6) ;  /* 0x0000000000147947 */ /* 0x000fec0003800000 */
.L_x_8:
[----:B------:R-:W-:Y:S01]  /*0a20*/  LOP3.LUT R21, R11, 0x80000, RZ, 0xfc, !PT ;  /* 0x000800000b157812 */ /* 0x000fe200078efcff */
[----:B------:R-:W-:Y:S01]  /*0a30*/  IMAD.MOV.U32 R20, RZ, RZ, R10 ;  /* 0x000000ffff147224 */ /* 0x000fe200078e000a */
[----:B------:R-:W-:Y:S06]  /*0a40*/  BRA `(.L_x_6) ;  /* 0x0000000000087947 */ /* 0x000fec0003800000 */
.L_x_7:
[----:B------:R-:W-:Y:S01]  /*0a50*/  LOP3.LUT R21, R13, 0x80000, RZ, 0xfc, !PT ;  /* 0x000800000d157812 */ /* 0x000fe200078efcff */
[----:B------:R-:W-:-:S07]  /*0a60*/  IMAD.MOV.U32 R20, RZ, RZ, R12 ;  /* 0x000000ffff147224 */ /* 0x000fce00078e000c */
.L_x_6:
[----:B------:R-:W-:Y:S05]  /*0a70*/  BSYNC.RECONVERGENT B1 ;  /* 0x0000000000017941 */ /* 0x000fea0003800200 */
.L_x_4:
[----:B------:R-:W-:Y:S02]  /*0a80*/  IMAD.MOV.U32 R4, RZ, RZ, R0 ;  /* 0x000000ffff047224 */ /* 0x000fe400078e0000 */
[----:B------:R-:W-:-:S04]  /*0a90*/  IMAD.MOV.U32 R5, RZ, RZ, 0x0 ;  /* 0x00000000ff057424 */ /* 0x000fc800078e00ff */
[----:B------:R-:W-:Y:S05]  /*0aa0*/  RET.REL.NODEC R4 `(_Z20update_bodies_kernelP4BodyPdS1_id) ;  /* 0xfffffff404547950 */ /* 0x000fea0003c3ffff */
.L_x_9:
[----:B------:R-:W-:-:S00]  /*0ab0*/  BRA `(.L_x_9) ;  /* 0xfffffffc00fc7947 */ /* 0x000fc0000383ffff */
[----:B------:R-:W-:-:S00]  /*0ac0*/  NOP ;  /* 0x0000000000007918 */ /* 0x000fc00000000000 */
        /* <DEDUP_REMOVED lines=11> */
.L_x_123:


//--------------------- .text._Z23calculate_forces_kernelP4BodyPdS1_i --------------------------
	.section	.text._Z23calculate_forces_kernelP4BodyPdS1_i,"ax",@progbits
	.align	128
        .global         _Z23calculate_forces_kernelP4BodyPdS1_i
        .type           _Z23calculate_forces_kernelP4BodyPdS1_i,@function
        .size           _Z23calculate_forces_kernelP4BodyPdS1_i,(.L_x_125 - _Z23calculate_forces_kernelP4BodyPdS1_i)
        .other          _Z23calculate_forces_kernelP4BodyPdS1_i,@"STO_CUDA_ENTRY STV_DEFAULT"
_Z23calculate_forces_kernelP4BodyPdS1_i:
.text._Z23calculate_forces_kernelP4BodyPdS1_i:
        /* <DEDUP_REMOVED lines=8> */
[----:B------:R-:W-:Y:S01]  /*0080*/  ISETP.GE.AND P0, PT, R12, 0x1, PT ;  /* 0x000000010c00780c */ /* 0x000fe20003f06270 */
[----:B------:R-:W0:Y:S01]  /*0090*/  LDCU.64 UR6, c[0x0][0x358] ;  /* 0x00006b00ff0677ac */ /* 0x000e220008000a00 */
[----:B------:R-:W-:Y:S01]  /*00a0*/  BSSY.RECONVERGENT B2, `(.L_x_10) ;  /* 0x000021b000027945 */ /* 0x000fe20003800200 */
[----:B------:R-:W-:Y:S01]  /*00b0*/  IMAD.MOV.U32 R11, RZ, RZ, RZ ;  /* 0x000000ffff0b7224 */ /* 0x000fe200078e00ff */
[----:B------:R-:W-:Y:S02]  /*00c0*/  CS2R R26, SRZ ;  /* 0x00000000001a7805 */ /* 0x000fe4000001ff00 */
[----:B------:R-:W-:-:S07]  /*00d0*/  CS2R R24, SRZ ;  /* 0x0000000000187805 */ /* 0x000fce000001ff00 */
[----:B------:R-:W-:Y:S05]  /*00e0*/  @!P0 BRA `(.L_x_11) ;  /* 0x0000002000588947 */ /* 0x000fea0003800000 */
[----:B------:R-:W1:Y:S02]  /*00f0*/  LDC.64 R20, c[0x0][0x380] ;  /* 0x0000e000ff147b82 */ /* 0x000e640000000a00 */
[----:B-1----:R-:W-:-:S05]  /*0100*/  IMAD.WIDE.U32 R20, R12, 0x28, R20 ;  /* 0x000000280c147825 */ /* 0x002fca00078e0014 */
[----:B0-----:R0:W5:Y:S04]  /*0110*/  LDG.E.64 R18, desc[UR6][R20.64] ;  /* 0x0000000614127981 */ /* 0x001168000c1e1b00 */
[----:B------:R0:W5:Y:S01]  /*0120*/  LDG.E.64 R16, desc[UR6][R20.64+0x8] ;  /* 0x0000080614107981 */ /* 0x000162000c1e1b00 */
[----:B------:R-:W-:Y:S01]  /*0130*/  VIMNMX R11, PT, PT, R12, UR8, PT ;  /* 0x000000080c0b7c48 */ /* 0x000fe2000bfe0100 */
[----:B------:R-:W-:Y:S01]  /*0140*/  BSSY.RECONVERGENT B1, `(.L_x_12) ;  /* 0x0000133000017945 */ /* 0x000fe20003800200 */
[----:B------:R-:W-:Y:S01]  /*0150*/  IMAD.MOV.U32 R0, RZ, RZ, RZ ;  /* 0x000000ffff007224 */ /* 0x000fe200078e00ff */
[----:B------:R-:W-:Y:S02]  /*0160*/  CS2R R24, SRZ ;  /* 0x0000000000187805 */ /* 0x000fe4000001ff00 */
[----:B------:R-:W-:-:S02]  /*0170*/  ISETP.GE.AND P0, PT, R11, 0x4, PT ;  /* 0x000000040b00780c */ /* 0x000fc40003f06270 */
[----:B------:R-:W-:Y:S02]  /*0180*/  CS2R R26, SRZ ;  /* 0x00000000001a7805 */ /* 0x000fe4000001ff00 */
[----:B------:R-:W-:-:S09]  /*0190*/  VIMNMX R11, PT, PT, R11, 0x1, !PT ;  /* 0x000000010b0b7848 */ /* 0x000fd20007fe0100 */
[----:B0-----:R-:W-:Y:S05]  /*01a0*/  @!P0 BRA `(.L_x_13) ;  /* 0x0000001000b08947 */ /* 0x001fea0003800000 */
[----:B------:R-:W0:Y:S01]  /*01b0*/  LDCU.64 UR4, c[0x0][0x380] ;  /* 0x00007000ff0477ac */ /* 0x000e220008000a00 */
[----:B------:R-:W-:Y:S01]  /*01c0*/  LOP3.LUT R0, R11, 0x7ffffffc, RZ, 0xc0, !PT ;  /* 0x7ffffffc0b007812 */ /* 0x000fe200078ec0ff */
[----:B------:R-:W-:Y:S01]  /*01d0*/  BSSY.RECONVERGENT B0, `(.L_x_14) ;  /* 0x0000128000007945 */ /* 0x000fe20003800200 */
[----:B------:R-:W-:-:S03]  /*01e0*/  CS2R R24, SRZ ;  /* 0x0000000000187805 */ /* 0x000fc6000001ff00 */
[----:B------:R-:W-:Y:S01]  /*01f0*/  IMAD.MOV R0, RZ, RZ, -R0 ;  /* 0x000000ffff007224 */ /* 0x000fe200078e0a00 */
[----:B0-----:R-:W-:-:S04]  /*0200*/  UIADD3 UR4, UP0, UPT, UR4, 0x50, URZ ;  /* 0x0000005004047890 */ /* 0x001fc8000ff1e0ff */
[----:B------:R-:W-:Y:S02]  /*0210*/  UIADD3.X UR5, UPT, UPT, URZ, UR5, URZ, UP0, !UPT ;  /* 0x00000005ff057290 */ /* 0x000fe400087fe4ff */
[----:B------:R-:W-:-:S04]  /*0220*/  MOV R30, UR4 ;  /* 0x00000004001e7c02 */ /* 0x000fc80008000f00 */
[----:B------:R-:W-:-:S07]  /*0230*/  IMAD.U32 R31, RZ, RZ, UR5 ;  /* 0x00000005ff1f7e24 */ /* 0x000fce000f8e00ff */
.L_x_39:
[----:B------:R-:W2:Y:S04]  /*0240*/  LDG.E.64 R22, desc[UR6][R30.64+-0x48] ;  /* 0xffffb8061e167981 */ /* 0x000ea8000c1e1b00 */
[----:B------:R-:W3:Y:S01]  /*0250*/  LDG.E.64 R28, desc[UR6][R30.64+-0x50] ;  /* 0xffffb0061e1c7981 */ /* 0x000ee2000c1e1b00 */
[----:B------:R-:W-:Y:S01]  /*0260*/  UMOV UR4, 0xc924223 ;  /* 0x0c92422300047882 */ /* 0x000fe20000000000 */
[----:B------:R-:W-:Y:S01]  /*0270*/  UMOV UR5, 0x3bc79ca1 ;  /* 0x3bc79ca100057882 */ /* 0x000fe20000000000 */
[----:B------:R-:W-:Y:S01]  /*0280*/  VIADD R0, R0, 0x4 ;  /* 0x0000000400007836 */ /* 0x000fe20000000000 */
[----:B------:R-:W-:Y:S04]  /*0290*/  BSSY.RECONVERGENT B4, `(.L_x_15) ;  /* 0x0000043000047945 */ /* 0x000fe80003800200 */
[----:B------:R-:W-:Y:S01]  /*02a0*/  ISETP.NE.AND P1, PT, R0, RZ, PT ;  /* 0x000000ff0000720c */ /* 0x000fe20003f25270 */
[----:B--2--5:R-:W-:-:S02]  /*02b0*/  DADD R22, -R16, R22 ;  /* 0x0000000010167229 */ /* 0x024fc40000000116 */
[----:B---3--:R-:W-:-:S06]  /*02c0*/  DADD R28, -R18, R28 ;  /* 0x00000000121c7229 */ /* 0x008fcc000000011c */
[----:B------:R-:W-:-:S08]  /*02d0*/  DMUL R32, R22, R22 ;  /* 0x0000001616207228 */ /* 0x000fd00000000000 */
[----:B------:R-:W-:-:S08]  /*02e0*/  DFMA R32, R28, R28, R32 ;  /* 0x0000001c1c20722b */ /* 0x000fd00000000020 */
[----:B------:R-:W-:-:S14]  /*02f0*/  DSETP.GT.AND P0, PT, R32, UR4, PT ;  /* 0x0000000420007e2a */ /* 0x000fdc000bf04000 */
[----:B------:R-:W-:Y:S05]  /*0300*/  @!P0 BRA `(.L_x_16) ;  /* 0x0000000000ec8947 */ /* 0x000fea0003800000 */
[----:B------:R-:W0:Y:S01]  /*0310*/  MUFU.RSQ64H R5, R33 ;  /* 0x0000002100057308 */ /* 0x000e220000001c00 */
[----:B------:R-:W-:Y:S01]  /*0320*/  VIADD R4, R33, 0xfcb00000 ;  /* 0xfcb0000021047836 */ /* 0x000fe20000000000 */
[----:B------:R-:W-:Y:S01]  /*0330*/  MOV R6, 0x0 ;  /* 0x0000000000067802 */ /* 0x000fe20000000f00 */
[----:B------:R-:W-:Y:S01]  /*0340*/  IMAD.MOV.U32 R7, RZ, RZ, 0x3fd80000 ;  /* 0x3fd80000ff077424 */ /* 0x000fe200078e00ff */
[----:B------:R-:W-:Y:S02]  /*0350*/  BSSY.RECONVERGENT B5, `(.L_x_17) ;  /* 0x0000019000057945 */ /* 0x000fe40003800200 */
[----:B------:R-:W-:Y:S01]  /*0360*/  ISETP.GE.U32.AND P0, PT, R4, 0x7ca00000, PT ;  /* 0x7ca000000400780c */ /* 0x000fe20003f06070 */
[----:B0-----:R-:W-:-:S08]  /*0370*/  DMUL R2, R4, R4 ;  /* 0x0000000404027228 */ /* 0x001fd00000000000 */
[----:B------:R-:W-:-:S08]  /*0380*/  DFMA R2, R32, -R2, 1 ;  /* 0x3ff000002002742b */ /* 0x000fd00000000802 */
[----:B------:R-:W-:Y:S02]  /*0390*/  DFMA R6, R2, R6, 0.5 ;  /* 0x3fe000000206742b */ /* 0x000fe40000000006 */
[----:B------:R-:W-:-:S08]  /*03a0*/  DMUL R2, R4, R2 ;  /* 0x0000000204027228 */ /* 0x000fd00000000000 */
[----:B------:R-:W-:-:S08]  /*03b0*/  DFMA R8, R6, R2, R4 ;  /* 0x000000020608722b */ /* 0x000fd00000000004 */
[----:B------:R-:W-:Y:S02]  /*03c0*/  DMUL R14, R32, R8 ;  /* 0x00000008200e7228 */ /* 0x000fe40000000000 */
[----:B------:R-:W-:Y:S02]  /*03d0*/  VIADD R3, R9, 0xfff00000 ;  /* 0xfff0000009037836 */ /* 0x000fe40000000000 */
[----:B------:R-:W-:-:S04]  /*03e0*/  IMAD.MOV.U32 R2, RZ, RZ, R8 ;  /* 0x000000ffff027224 */ /* 0x000fc800078e0008 */
[----:B------:R-:W-:-:S08]  /*03f0*/  DFMA R34, R14, -R14, R32 ;  /* 0x8000000e0e22722b */ /* 0x000fd00000000020 */
[----:B------:R-:W-:Y:S01]  /*0400*/  DFMA R6, R34, R2, R14 ;  /* 0x000000022206722b */ /* 0x000fe2000000000e */
[----:B------:R-:W-:Y:S10]  /*0410*/  @!P0 BRA `(.L_x_18) ;  /* 0x0000000000308947 */ /* 0x000ff40003800000 */
[----:B------:R-:W-:Y:S01]  /*0420*/  MOV R10, R8 ;  /* 0x00000008000a7202 */ /* 0x000fe20000000f00 */
[----:B------:R-:W-:Y:S01]  /*0430*/  IMAD.MOV.U32 R6, RZ, RZ, R14 ;  /* 0x000000ffff067224 */ /* 0x000fe200078e000e */
[----:B------:R-:W-:Y:S01]  /*0440*/  MOV R7, R15 ;  /* 0x0000000f00077202 */ /* 0x000fe20000000f00 */
[----:B------:R-:W-:Y:S01]  /*0450*/  IMAD.MOV.U32 R5, RZ, RZ, R3 ;  /* 0x000000ffff057224 */ /* 0x000fe200078e0003 */
[----:B------:R-:W-:Y:S01]  /*0460*/  MOV R14, 0x4c0 ;  /* 0x000004c0000e7802 */ /* 0x000fe20000000f00 */
[----:B------:R-:W-:Y:S02]  /*0470*/  IMAD.MOV.U32 R8, RZ, RZ, R34 ;  /* 0x000000ffff087224 */ /* 0x000fe400078e0022 */
[----:B------:R-:W-:Y:S02]  /*0480*/  IMAD.MOV.U32 R9, RZ, RZ, R35 ;  /* 0x000000ffff097224 */ /* 0x000fe400078e0023 */
[----:B------:R-:W-:Y:S02]  /*0490*/  IMAD.MOV.U32 R2, RZ, RZ, R32 ;  /* 0x000000ffff027224 */ /* 0x000fe400078e0020 */
[----:B------:R-:W-:-:S07]  /*04a0*/  IMAD.MOV.U32 R3, RZ, RZ, R33 ;  /* 0x000000ffff037224 */ /* 0x000fce00078e0021 */
[----:B------:R-:W-:Y:S05]  /*04b0*/  CALL.REL.NOINC `($__internal_2_$__cuda_sm20_dsqrt_rn_f64_mediumpath_v1) ;  /* 0x0000004800847944 */ /* 0x000fea0003c00000 */
[----:B------:R-:W-:Y:S01]  /*04c0*/  MOV R6, R2 ;  /* 0x0000000200067202 */ /* 0x000fe20000000f00 */
[----:B------:R-:W-:-:S07]  /*04d0*/  IMAD.MOV.U32 R7, RZ, RZ, R3 ;  /* 0x000000ffff077224 */ /* 0x000fce00078e0003 */
.L_x_18:
[----:B------:R-:W-:Y:S05]  /*04e0*/  BSYNC.RECONVERGENT B5 ;  /* 0x0000000000057941 */ /* 0x000fea0003800200 */
.L_x_17:
[----:B------:R-:W2:Y:S04]  /*04f0*/  LDG.E.64 R2, desc[UR6][R20.64+0x20] ;  /* 0x0000200614027981 */ /* 0x000ea8000c1e1b00 */
[----:B------:R-:W3:Y:S01]  /*0500*/  LDG.E.64 R4, desc[UR6][R30.64+-0x30] ;  /* 0xffffd0061e047981 */ /* 0x000ee2000c1e1b00 */
[----:B------:R-:W-:Y:S01]  /*0510*/  DMUL R6, R32, R6 ;  /* 0x0000000620067228 */ /* 0x000fe20000000000 */
[----:B------:R-:W-:Y:S01]  /*0520*/  IMAD.MOV.U32 R8, RZ, RZ, 0x1 ;  /* 0x00000001ff087424 */ /* 0x000fe200078e00ff */
[----:B------:R-:W-:Y:S01]  /*0530*/  UMOV UR4, 0xffed8acc ;  /* 0xffed8acc00047882 */ /* 0x000fe20000000000 */
[----:B------:R-:W-:Y:S01]  /*0540*/  UMOV UR5, 0x3dd2589e ;  /* 0x3dd2589e00057882 */ /* 0x000fe20000000000 */
[----:B------:R-:W-:Y:S02]  /*0550*/  BSSY.RECONVERGENT B5, `(.L_x_19) ;  /* 0x0000014000057945 */ /* 0x000fe40003800200 */
[----:B------:R-:W0:Y:S02]  /*0560*/  MUFU.RCP64H R9, R7 ;  /* 0x0000000700097308 */ /* 0x000e240000001800 */
[----:B0-----:R-:W-:-:S08]  /*0570*/  DFMA R14, -R6, R8, 1 ;  /* 0x3ff00000060e742b */ /* 0x001fd00000000108 */
[----:B------:R-:W-:-:S08]  /*0580*/  DFMA R14, R14, R14, R14 ;  /* 0x0000000e0e0e722b */ /* 0x000fd0000000000e */
[----:B------:R-:W-:-:S08]  /*0590*/  DFMA R14, R8, R14, R8 ;  /* 0x0000000e080e722b */ /* 0x000fd00000000008 */
[----:B------:R-:W-:-:S08]  /*05a0*/  DFMA R8, -R6, R14, 1 ;  /* 0x3ff000000608742b */ /* 0x000fd0000000010e */
[----:B------:R-:W-:Y:S02]  /*05b0*/  DFMA R8, R14, R8, R14 ;  /* 0x000000080e08722b */ /* 0x000fe4000000000e */
[----:B--2---:R-:W-:-:S08]  /*05c0*/  DMUL R2, R2, UR4 ;  /* 0x0000000402027c28 */ /* 0x004fd00008000000 */
[----:B---3--:R-:W-:-:S08]  /*05d0*/  DMUL R32, R2, R4 ;  /* 0x0000000402207228 */ /* 0x008fd00000000000 */
[----:B------:R-:W-:Y:S02]  /*05e0*/  DMUL R2, R32, R8 ;  /* 0x0000000820027228 */ /* 0x000fe40000000000 */
[----:B------:R-:W-:-:S06]  /*05f0*/  FSETP.GEU.AND P2, PT, |R33|, 6.5827683646048100446e-37, PT ;  /* 0x036000002100780b */ /* 0x000fcc0003f4e200 */
[----:B------:R-:W-:-:S08]  /*0600*/  DFMA R4, -R6, R2, R32 ;  /* 0x000000020604722b */ /* 0x000fd00000000120 */
[----:B------:R-:W-:-:S10]  /*0610*/  DFMA R2, R8, R4, R2 ;  /* 0x000000040802722b */ /* 0x000fd40000000002 */
[----:B------:R-:W-:-:S05]  /*0620*/  FFMA R4, RZ, R7, R3 ;  /* 0x00000007ff047223 */ /* 0x000fca0000000003 */
[----:B------:R-:W-:-:S13]  /*0630*/  FSETP.GT.AND P0, PT, |R4|, 1.469367938527859385e-39, PT ;  /* 0x001000000400780b */ /* 0x000fda0003f04200 */
[----:B------:R-:W-:Y:S05]  /*0640*/  @P0 BRA P2, `(.L_x_20) ;  /* 0x0000000000100947 */ /* 0x000fea0001000000 */
[----:B------:R-:W-:Y:S01]  /*0650*/  IMAD.MOV.U32 R2, RZ, RZ, R32 ;  /* 0x000000ffff027224 */ /* 0x000fe200078e0020 */
[----:B------:R-:W-:Y:S02]  /*0660*/  MOV R3, R33 ;  /* 0x0000002100037202 */ /* 0x000fe40000000f00 */
[----:B------:R-:W-:-:S07]  /*0670*/  MOV R4, 0x690 ;  /* 0x0000069000047802 */ /* 0x000fce0000000f00 */
[----:B------:R-:W-:Y:S05]  /*0680*/  CALL.REL.NOINC `($__internal_1_$__cuda_sm20_div_rn_f64_full) ;  /* 0x00000040007c7944 */ /* 0x000fea0003c00000 */
.L_x_20:
[----:B------:R-:W-:Y:S05]  /*0690*/  BSYNC.RECONVERGENT B5 ;  /* 0x0000000000057941 */ /* 0x000fea0003800200 */
.L_x_19:
[-C--:B------:R-:W-:Y:S02]  /*06a0*/  DFMA R26, R28, R2.reuse, R26 ;  /* 0x000000021c1a722b */ /* 0x080fe4000000001a */
[----:B------:R-:W-:-:S11]  /*06b0*/  DFMA R24, R22, R2, R24 ;  /* 0x000000021618722b */ /* 0x000fd60000000018 */
.L_x_16:
[----:B------:R-:W-:Y:S05]  /*06c0*/  BSYNC.RECONVERGENT B4 ;  /* 0x0000000000047941 */ /* 0x000fea0003800200 */
.L_x_15:
[----:B------:R-:W2:Y:S04]  /*06d0*/  LDG.E.64 R22, desc[UR6][R30.64+-0x20] ;  /* 0xffffe0061e167981 */ /* 0x000ea8000c1e1b00 */
[----:B------:R-:W3:Y:S01]  /*06e0*/  LDG.E.64 R28, desc[UR6][R30.64+-0x28] ;  /* 0xffffd8061e1c7981 */ /* 0x000ee2000c1e1b00 */
[----:B------:R-:W-:Y:S01]  /*06f0*/  UMOV UR4, 0xc924223 ;  /* 0x0c92422300047882 */ /* 0x000fe20000000000 */
[----:B------:R-:W-:Y:S01]  /*0700*/  UMOV UR5, 0x3bc79ca1 ;  /* 0x3bc79ca100057882 */ /* 0x000fe20000000000 */
[----:B------:R-:W-:Y:S01]  /*0710*/  BSSY.RECONVERGENT B4, `(.L_x_21) ;  /* 0x0000042000047945 */ /* 0x000fe20003800200 */
[----:B--2---:R-:W-:Y:S02]  /*0720*/  DADD R22, -R16, R22 ;  /* 0x0000000010167229 */ /* 0x004fe40000000116 */
[----:B---3--:R-:W-:-:S06]  /*0730*/  DADD R28, -R18, R28 ;  /* 0x00000000121c7229 */ /* 0x008fcc000000011c */
[----:B------:R-:W-:-:S08]  /*0740*/  DMUL R32, R22, R22 ;  /* 0x0000001616207228 */ /* 0x000fd00000000000 */
[----:B------:R-:W-:-:S08]  /*0750*/  DFMA R32, R28, R28, R32 ;  /* 0x0000001c1c20722b */ /* 0x000fd00000000020 */
[----:B------:R-:W-:-:S14]  /*0760*/  DSETP.GT.AND P0, PT, R32, UR4, PT ;  /* 0x0000000420007e2a */ /* 0x000fdc000bf04000 */
[----:B------:R-:W-:Y:S05]  /*0770*/  @!P0 BRA `(.L_x_22) ;  /* 0x0000000000ec8947 */ /* 0x000fea0003800000 */
[----:B------:R-:W0:Y:S01]  /*0780*/  MUFU.RSQ64H R5, R33 ;  /* 0x0000002100057308 */ /* 0x000e220000001c00 */
[----:B------:R-:W-:Y:S01]  /*0790*/  VIADD R4, R33, 0xfcb00000 ;  /* 0xfcb0000021047836 */ /* 0x000fe20000000000 */
[----:B------:R-:W-:Y:S01]  /*07a0*/  BSSY.RECONVERGENT B5, `(.L_x_23) ;  /* 0x000001b000057945 */ /* 0x000fe20003800200 */
[----:B------:R-:W-:Y:S02]  /*07b0*/  IMAD.MOV.U32 R6, RZ, RZ, 0x0 ;  /* 0x00000000ff067424 */ /* 0x000fe400078e00ff */
[----:B------:R-:W-:Y:S01]  /*07c0*/  IMAD.MOV.U32 R7, RZ, RZ, 0x3fd80000 ;  /* 0x3fd80000ff077424 */ /* 0x000fe200078e00ff */
[----:B------:R-:W-:Y:S01]  /*07d0*/  ISETP.GE.U32.AND P0, PT, R4, 0x7ca00000, PT ;  /* 0x7ca000000400780c */ /* 0x000fe20003f06070 */
[----:B0-----:R-:W-:-:S08]  /*07e0*/  DMUL R2, R4, R4 ;  /* 0x0000000404027228 */ /* 0x001fd00000000000 */
[----:B------:R-:W-:-:S08]  /*07f0*/  DFMA R2, R32, -R2, 1 ;  /* 0x3ff000002002742b */ /* 0x000fd00000000802 */
[----:B------:R-:W-:Y:S02]  /*0800*/  DFMA R6, R2, R6, 0.5 ;  /* 0x3fe000000206742b */ /* 0x000fe40000000006 */
[----:B------:R-:W-:-:S08]  /*0810*/  DMUL R2, R4, R2 ;  /* 0x0000000204027228 */ /* 0x000fd00000000000 */
[----:B------:R-:W-:-:S08]  /*0820*/  DFMA R8, R6, R2, R4 ;  /* 0x000000020608722b */ /* 0x000fd00000000004 */
[----:B------:R-:W-:Y:S02]  /*0830*/  DMUL R14, R32, R8 ;  /* 0x00000008200e7228 */ /* 0x000fe40000000000 */
[----:B------:R-:W-:Y:S01]  /*0840*/  IADD3 R3, PT, PT, R9, -0x100000, RZ ;  /* 0xfff0000009037810 */ /* 0x000fe20007ffe0ff */
[----:B------:R-:W-:-:S05]  /*0850*/  IMAD.MOV.U32 R2, RZ, RZ, R8 ;  /* 0x000000ffff027224 */ /* 0x000fca00078e0008 */
[----:B------:R-:W-:-:S08]  /*0860*/  DFMA R34, R14, -R14, R32 ;  /* 0x8000000e0e22722b */ /* 0x000fd00000000020 */
[----:B------:R-:W-:Y:S01]  /*0870*/  DFMA R6, R34, R2, R14 ;  /* 0x000000022206722b */ /* 0x000fe2000000000e */
[----:B------:R-:W-:Y:S10]  /*0880*/  @!P0 BRA `(.L_x_24) ;  /* 0x0000000000308947 */ /* 0x000ff40003800000 */
[----:B------:R-:W-:Y:S01]  /*0890*/  IMAD.MOV.U32 R10, RZ, RZ, R8 ;  /* 0x000000ffff0a7224 */ /* 0x000fe200078e0008 */
[----:B------:R-:W-:Y:S01]  /*08a0*/  MOV R9, R35 ;  /* 0x0000002300097202 */ /* 0x000fe20000000f00 */
[----:B------:R-:W-:Y:S01]  /*08b0*/  IMAD.MOV.U32 R6, RZ, RZ, R14 ;  /* 0x000000ffff067224 */ /* 0x000fe200078e000e */
[----:B------:R-:W-:Y:S01]  /*08c0*/  MOV R2, R32 ;  /* 0x0000002000027202 */ /* 0x000fe20000000f00 */
[----:B------:R-:W-:Y:S01]  /*08d0*/  IMAD.MOV.U32 R5, RZ, RZ, R3 ;  /* 0x000000ffff057224 */ /* 0x000fe200078e0003 */
[----:B------:R-:W-:Y:S01]  /*08e0*/  MOV R14, 0x930 ;  /* 0x00000930000e7802 */ /* 0x000fe20000000f00 */
[----:B------:R-:W-:Y:S02]  /*08f0*/  IMAD.MOV.U32 R8, RZ, RZ, R34 ;  /* 0x000000ffff087224 */ /* 0x000fe400078e0022 */
[----:B------:R-:W-:Y:S02]  /*0900*/  IMAD.MOV.U32 R7, RZ, RZ, R15 ;  /* 0x000000ffff077224 */ /* 0x000fe400078e000f */
[----:B------:R-:W-:-:S07]  /*0910*/  IMAD.MOV.U32 R3, RZ, RZ, R33 ;  /* 0x000000ffff037224 */ /* 0x000fce00078e0021 */
[----:B------:R-:W-:Y:S05]  /*0920*/  CALL.REL.NOINC `($__internal_2_$__cuda_sm20_dsqrt_rn_f64_mediumpath_v1) ;  /* 0x0000004400687944 */ /* 0x000fea0003c00000 */
[----:B------:R-:W-:Y:S02]  /*0930*/  IMAD.MOV.U32 R6, RZ, RZ, R2 ;  /* 0x000000ffff067224 */ /* 0x000fe400078e0002 */
[----:B------:R-:W-:-:S07]  /*0940*/  IMAD.MOV.U32 R7, RZ, RZ, R3 ;  /* 0x000000ffff077224 */ /* 0x000fce00078e0003 */
.L_x_24:
[----:B------:R-:W-:Y:S05]  /*0950*/  BSYNC.RECONVERGENT B5 ;  /* 0x0000000000057941 */ /* 0x000fea0003800200 */
.L_x_23:
[----:B------:R-:W2:Y:S04]  /*0960*/  LDG.E.64 R2, desc[UR6][R20.64+0x20] ;  /* 0x0000200614027981 */ /* 0x000ea8000c1e1b00 */
[----:B------:R-:W3:Y:S01]  /*0970*/  LDG.E.64 R4, desc[UR6][R30.64+-0x8] ;  /* 0xfffff8061e047981 */ /* 0x000ee2000c1e1b00 */
[----:B------:R-:W-:Y:S01]  /*0980*/  DMUL R6, R32, R6 ;  /* 0x0000000620067228 */ /* 0x000fe20000000000 */
[----:B------:R-:W-:Y:S01]  /*0990*/  MOV R8, 0x1 ;  /* 0x0000000100087802 */ /* 0x000fe20000000f00 */
        /* <DEDUP_REMOVED lines=19> */
[----:B------:R-:W-:Y:S01]  /*0ad0*/  MOV R4, 0xb00 ;  /* 0x00000b0000047802 */ /* 0x000fe20000000f00 */
[----:B------:R-:W-:-:S07]  /*0ae0*/  IMAD.MOV.U32 R3, RZ, RZ, R33 ;  /* 0x000000ffff037224 */ /* 0x000fce00078e0021 */
[----:B------:R-:W-:Y:S05]  /*0af0*/  CALL.REL.NOINC `($__internal_1_$__cuda_sm20_div_rn_f64_full) ;  /* 0x0000003c00607944 */ /* 0x000fea0003c00000 */
.L_x_26:
[----:B------:R-:W-:Y:S05]  /*0b00*/  BSYNC.RECONVERGENT B5 ;  /* 0x0000000000057941 */ /* 0x000fea0003800200 */
.L_x_25:
[-C--:B------:R-:W-:Y:S02]  /*0b10*/  DFMA R26, R28, R2.reuse, R26 ;  /* 0x000000021c1a722b */ /* 0x080fe4000000001a */
[----:B------:R-:W-:-:S11]  /*0b20*/  DFMA R24, R22, R2, R24 ;  /* 0x000000021618722b */ /* 0x000fd60000000018 */
.L_x_22:
[----:B------:R-:W-:Y:S05]  /*0b30*/  BSYNC.RECONVERGENT B4 ;  /* 0x0000000000047941 */ /* 0x000fea0003800200 */
.L_x_21:
        /* <DEDUP_REMOVED lines=40> */
.L_x_30:
[----:B------:R-:W-:Y:S05]  /*0dc0*/  BSYNC.RECONVERGENT B5 ;  /* 0x0000000000057941 */ /* 0x000fea0003800200 */
.L_x_29:
        /* <DEDUP_REMOVED lines=26> */
.L_x_32:
[----:B------:R-:W-:Y:S05]  /*0f70*/  BSYNC.RECONVERGENT B5 ;  /* 0x0000000000057941 */ /* 0x000fea0003800200 */
.L_x_31:
[-C--:B------:R-:W-:Y:S02]  /*0f80*/  DFMA R26, R28, R2.reuse, R26 ;  /* 0x000000021c1a722b */ /* 0x080fe4000000001a */
[----:B------:R-:W-:-:S11]  /*0f90*/  DFMA R24, R22, R2, R24 ;  /* 0x000000021618722b */ /* 0x000fd60000000018 */
.L_x_28:
[----:B------:R-:W-:Y:S05]  /*0fa0*/  BSYNC.RECONVERGENT B4 ;  /* 0x0000000000047941 */ /* 0x000fea0003800200 */
.L_x_27:
        /* <DEDUP_REMOVED lines=40> */
.L_x_36:
[----:B------:R-:W-:Y:S05]  /*1230*/  BSYNC.RECONVERGENT B5 ;  /* 0x0000000000057941 */ /* 0x000fea0003800200 */
.L_x_35:
        /* <DEDUP_REMOVED lines=26> */
.L_x_38:
[----:B------:R-:W-:Y:S05]  /*13e0*/  BSYNC.RECONVERGENT B5 ;  /* 0x0000000000057941 */ /* 0x000fea0003800200 */
.L_x_37:
[-C--:B------:R-:W-:Y:S02]  /*13f0*/  DFMA R26, R28, R2.reuse, R26 ;  /* 0x000000021c1a722b */ /* 0x080fe4000000001a */
[----:B------:R-:W-:-:S11]  /*1400*/  DFMA R24, R22, R2, R24 ;  /* 0x000000021618722b */ /* 0x000fd60000000018 */
.L_x_34:
[----:B------:R-:W-:Y:S05]  /*1410*/  BSYNC.RECONVERGENT B4 ;  /* 0x0000000000047941 */ /* 0x000fea0003800200 */
.L_x_33:
[----:B------:R-:W-:-:S05]  /*1420*/  IADD3 R30, P0, PT, R30, 0xa0, RZ ;  /* 0x000000a01e1e7810 */ /* 0x000fca0007f1e0ff */
[----:B------:R-:W-:Y:S01]  /*1430*/  IMAD.X R31, RZ, RZ, R31, P0 ;  /* 0x000000ffff1f7224 */ /* 0x000fe200000e061f */
[----:B------:R-:W-:Y:S07]  /*1440*/  @P1 BRA `(.L_x_39) ;  /* 0xffffffec007c1947 */ /* 0x000fee000383ffff */
[----:B------:R-:W-:Y:S05]  /*1450*/  BSYNC.RECONVERGENT B0 ;  /* 0x0000000000007941 */ /* 0x000fea0003800200 */
.L_x_14:
[----:B------:R-:W-:-:S07]  /*1460*/  LOP3.LUT R0, R11, 0x7ffffffc, RZ, 0xc0, !PT ;  /* 0x7ffffffc0b007812 */ /* 0x000fce00078ec0ff */
.L_x_13:
[----:B------:R-:W-:Y:S05]  /*1470*/  BSYNC.RECONVERGENT B1 ;  /* 0x0000000000017941 */ /* 0x000fea0003800200 */
.L_x_12:
[----:B------:R-:W-:-:S13]  /*1480*/  LOP3.LUT P0, R2, R11, 0x3, RZ, 0xc0, !PT ;  /* 0x000000030b027812 */ /* 0x000fda000780c0ff */
[----:B------:R-:W-:Y:S05]  /*1490*/  @!P0 BRA `(.L_x_11) ;  /* 0x0000000c006c8947 */ /* 0x000fea0003800000 */
[----:B------:R-:W-:Y:S01]  /*14a0*/  ISETP.NE.AND P0, PT, R2, 0x1, PT ;  /* 0x000000010200780c */ /* 0x000fe20003f05270 */
[----:B------:R-:W-:-:S12]  /*14b0*/  BSSY.RECONVERGENT B0, `(.L_x_40) ;  /* 0x0000093000007945 */ /* 0x000fd80003800200 */
[----:B------:R-:W-:Y:S05]  /*14c0*/  @!P0 BRA `(.L_x_41) ;  /* 0x0000000800448947 */ /* 0x000fea0003800000 */
[----:B------:R-:W0:Y:S02]  /*14d0*/  LDC.64 R30, c[0x0][0x380] ;  /* 0x0000e000ff1e7b82 */ /* 0x000e240000000a00 */
[----:B0-----:R-:W-:-:S05]  /*14e0*/  IMAD.WIDE.U32 R30, R0, 0x28, R30 ;  /* 0x00000028001e7825 */ /* 0x001fca00078e001e */
[----:B------:R-:W2:Y:S04]  /*14f0*/  LDG.E.64 R22, desc[UR6][R30.64+0x8] ;  /* 0x000008061e167981 */ /* 0x000ea8000c1e1b00 */
[----:B------:R-:W3:Y:S01]  /*1500*/  LDG.E.64 R28, desc[UR6][R30.64] ;  /* 0x000000061e1c7981 */ /* 0x000ee2000c1e1b00 */
[----:B------:R-:W-:Y:S01]  /*1510*/  UMOV UR4, 0xc924223 ;  /* 0x0c92422300047882 */ /* 0x000fe20000000000 */
[----:B------:R-:W-:Y:S01]  /*1520*/  UMOV UR5, 0x3bc79ca1 ;  /* 0x3bc79ca100057882 */ /* 0x000fe20000000000 */
[----:B------:R-:W-:Y:S01]  /*1530*/  BSSY.RECONVERGENT B1, `(.L_x_42) ;  /* 0x0000042000017945 */ /* 0x000fe20003800200 */
[----:B--2--5:R-:W-:Y:S02]  /*1540*/  DADD R22, -R16, R22 ;  /* 0x0000000010167229 */ /* 0x024fe40000000116 */
[----:B---3--:R-:W-:-:S06]  /*1550*/  DADD R28, -R18, R28 ;  /* 0x00000000121c7229 */ /* 0x008fcc000000011c */
[----:B------:R-:W-:-:S08]  /*1560*/  DMUL R32, R22, R22 ;  /* 0x0000001616207228 */ /* 0x000fd00000000000 */
[----:B------:R-:W-:-:S08]  /*1570*/  DFMA R32, R28, R28, R32 ;  /* 0x0000001c1c20722b */ /* 0x000fd00000000020 */
[----:B------:R-:W-:-:S14]  /*1580*/  DSETP.GT.AND P0, PT, R32, UR4, PT ;  /* 0x0000000420007e2a */ /* 0x000fdc000bf04000 */
[----:B------:R-:W-:Y:S05]  /*1590*/  @!P0 BRA `(.L_x_43) ;  /* 0x0000000000ec8947 */ /* 0x000fea0003800000 */
[----:B------:R-:W0:Y:S01]  /*15a0*/  MUFU.RSQ64H R5, R33 ;  /* 0x0000002100057308 */ /* 0x000e220000001c00 */
[----:B------:R-:W-:Y:S01]  /*15b0*/  IADD3 R4, PT, PT, R33, -0x3500000, RZ ;  /* 0xfcb0000021047810 */ /* 0x000fe20007ffe0ff */
[----:B------:R-:W-:Y:S01]  /*15c0*/  IMAD.MOV.U32 R6, RZ, RZ, 0x0 ;  /* 0x00000000ff067424 */ /* 0x000fe200078e00ff */
[----:B------:R-:W-:Y:S01]  /*15d0*/  BSSY.RECONVERGENT B4, `(.L_x_44) ;  /* 0x000001a000047945 */ /* 0x000fe20003800200 */
[----:B------:R-:W-:Y:S01]  /*15e0*/  IMAD.MOV.U32 R7, RZ, RZ, 0x3fd80000 ;  /* 0x3fd80000ff077424 */ /* 0x000fe200078e00ff */
[----:B------:R-:W-:Y:S02]  /*15f0*/  ISETP.GE.U32.AND P0, PT, R4, 0x7ca00000, PT ;  /* 0x7ca000000400780c */ /* 0x000fe40003f06070 */
[----:B0-----:R-:W-:-:S08]  /*1600*/  DMUL R2, R4, R4 ;  /* 0x0000000404027228 */ /* 0x001fd00000000000 */
[----:B------:R-:W-:-:S08]  /*1610*/  DFMA R2, R32, -R2, 1 ;  /* 0x3ff000002002742b */ /* 0x000fd00000000802 */
[----:B------:R-:W-:Y:S02]  /*1620*/  DFMA R6, R2, R6, 0.5 ;  /* 0x3fe000000206742b */ /* 0x000fe40000000006 */
[----:B------:R-:W-:-:S08]  /*1630*/  DMUL R2, R4, R2 ;  /* 0x0000000204027228 */ /* 0x000fd00000000000 */
[----:B------:R-:W-:-:S08]  /*1640*/  DFMA R8, R6, R2, R4 ;  /* 0x000000020608722b */ /* 0x000fd00000000004 */
[----:B------:R-:W-:Y:S02]  /*1650*/  DMUL R14, R32, R8 ;  /* 0x00000008200e7228 */ /* 0x000fe40000000000 */
[----:B------:R-:W-:Y:S01]  /*1660*/  VIADD R3, R9, 0xfff00000 ;  /* 0xfff0000009037836 */ /* 0x000fe20000000000 */
[----:B------:R-:W-:-:S05]  /*1670*/  MOV R2, R8 ;  /* 0x0000000800027202 */ /* 0x000fca0000000f00 */
        /* <DEDUP_REMOVED lines=15> */
.L_x_45:
[----:B------:R-:W-:Y:S05]  /*1770*/  BSYNC.RECONVERGENT B4 ;  /* 0x0000000000047941 */ /* 0x000fea0003800200 */
.L_x_44:
        /* <DEDUP_REMOVED lines=22> */
[----:B------:R-:W-:Y:S01]  /*18e0*/  MOV R2, R32 ;  /* 0x0000002000027202 */ /* 0x000fe20000000f00 */
[----:B------:R-:W-:Y:S01]  /*18f0*/  IMAD.MOV.U32 R3, RZ, RZ, R33 ;  /* 0x000000ffff037224 */ /* 0x000fe200078e0021 */
[----:B------:R-:W-:-:S07]  /*1900*/  MOV R4, 0x1920 ;  /* 0x0000192000047802 */ /* 0x000fce0000000f00 */
[----:B------:R-:W-:Y:S05]  /*1910*/  CALL.REL.NOINC `($__internal_1_$__cuda_sm20_div_rn_f64_full) ;  /* 0x0000002c00d87944 */ /* 0x000fea0003c00000 */
.L_x_47:
[----:B------:R-:W-:Y:S05]  /*1920*/  BSYNC.RECONVERGENT B4 ;  /* 0x0000000000047941 */ /* 0x000fea0003800200 */
.L_x_46:
[-C--:B------:R-:W-:Y:S02]  /*1930*/  DFMA R26, R28, R2.reuse, R26 ;  /* 0x000000021c1a722b */ /* 0x080fe4000000001a */
[----:B------:R-:W-:-:S11]  /*1940*/  DFMA R24, R22, R2, R24 ;  /* 0x000000021618722b */ /* 0x000fd60000000018 */
.L_x_43:
[----:B------:R-:W-:Y:S05]  /*1950*/  BSYNC.RECONVERGENT B1 ;  /* 0x0000000000017941 */ /* 0x000fea0003800200 */
.L_x_42:
        /* <DEDUP_REMOVED lines=32> */
[----:B------:R-:W-:Y:S01]  /*1b60*/  MOV R2, R32 ;  /* 0x0000002000027202 */ /* 0x000fe20000000f00 */
[----:B------:R-:W-:Y:S01]  /*1b70*/  IMAD.MOV.U32 R9, RZ, RZ, R35 ;  /* 0x000000ffff097224 */ /* 0x000fe200078e0023 */
[----:B------:R-:W-:Y:S01]  /*1b80*/  MOV R14, 0x1bc0 ;  /* 0x00001bc0000e7802 */ /* 0x000fe20000000f00 */
[----:B------:R-:W-:Y:S02]  /*1b90*/  IMAD.MOV.U32 R7, RZ, RZ, R15 ;  /* 0x000000ffff077224 */ /* 0x000fe400078e000f */
[----:B------:R-:W-:-:S07]  /*1ba0*/  IMAD.MOV.U32 R3, RZ, RZ, R33 ;  /* 0x000000ffff037224 */ /* 0x000fce00078e0021 */
[----:B------:R-:W-:Y:S05]  /*1bb0*/  CALL.REL.NOINC `($__internal_2_$__cuda_sm20_dsqrt_rn_f64_mediumpath_v1) ;  /* 0x0000003000c47944 */ /* 0x000fea0003c00000 */
[----:B------:R-:W-:Y:S01]  /*1bc0*/  IMAD.MOV.U32 R6, RZ, RZ, R2 ;  /* 0x000000ffff067224 */ /* 0x000fe200078e0002 */
[----:B------:R-:W-:-:S07]  /*1bd0*/  MOV R7, R3 ;  /* 0x0000000300077202 */ /* 0x000fce0000000f00 */
.L_x_51:
[----:B------:R-:W-:Y:S05]  /*1be0*/  BSYNC.RECONVERGENT B4 ;  /* 0x0000000000047941 */ /* 0x000fea0003800200 */
.L_x_50:
        /* <DEDUP_REMOVED lines=26> */
.L_x_53:
[----:B------:R-:W-:Y:S05]  /*1d90*/  BSYNC.RECONVERGENT B4 ;  /* 0x0000000000047941 */ /* 0x000fea0003800200 */
.L_x_52:
[-C--:B------:R-:W-:Y:S02]  /*1da0*/  DFMA R26, R28, R2.reuse, R26 ;  /* 0x000000021c1a722b */ /* 0x080fe4000000001a */
[----:B------:R-:W-:-:S11]  /*1db0*/  DFMA R24, R22, R2, R24 ;  /* 0x000000021618722b */ /* 0x000fd60000000018 */
.L_x_49:
[----:B------:R-:W-:Y:S05]  /*1dc0*/  BSYNC.RECONVERGENT B1 ;  /* 0x0000000000017941 */ /* 0x000fea0003800200 */
.L_x_48:
[----:B------:R-:W-:-:S07]  /*1dd0*/  VIADD R0, R0, 0x2 ;  /* 0x0000000200007836 */ /* 0x000fce0000000000 */
.L_x_41:
[----:B------:R-:W-:Y:S05]  /*1de0*/  BSYNC.RECONVERGENT B0 ;  /* 0x0000000000007941 */ /* 0x000fea0003800200 */
.L_x_40:
[----:B------:R-:W-:-:S04]  /*1df0*/  LOP3.LUT R2, R11, 0x1, RZ, 0xc0, !PT ;  /* 0x000000010b027812 */ /* 0x000fc800078ec0ff */
[----:B------:R-:W-:-:S13]  /*1e00*/  ISETP.NE.U32.AND P0, PT, R2, 0x1, PT ;  /* 0x000000010200780c */ /* 0x000fda0003f05070 */
[----:B------:R-:W-:Y:S05]  /*1e10*/  @P0 BRA `(.L_x_11) ;  /* 0x00000004000c0947 */ /* 0x000fea0003800000 */
[----:B------:R-:W0:Y:S02]  /*1e20*/  LDC.64 R22, c[0x0][0x380] ;  /* 0x0000e000ff167b82 */ /* 0x000e240000000a00 */
[----:B0-----:R-:W-:-:S05]  /*1e30*/  IMAD.WIDE.U32 R22, R0, 0x28, R22 ;  /* 0x0000002800167825 */ /* 0x001fca00078e0016 */
[----:B------:R-:W2:Y:S04]  /*1e40*/  LDG.E.64 R4, desc[UR6][R22.64+0x8] ;  /* 0x0000080616047981 */ /* 0x000ea8000c1e1b00 */
[----:B------:R-:W3:Y:S01]  /*1e50*/  LDG.E.64 R2, desc[UR6][R22.64] ;  /* 0x0000000616027981 */ /* 0x000ee2000c1e1b00 */
[----:B------:R-:W-:Y:S01]  /*1e60*/  UMOV UR4, 0xc924223 ;  /* 0x0c92422300047882 */ /* 0x000fe20000000000 */
[----:B------:R-:W-:Y:S01]  /*1e70*/  UMOV UR5, 0x3bc79ca1 ;  /* 0x3bc79ca100057882 */ /* 0x000fe20000000000 */
[----:B--2--5:R-:W-:Y:S02]  /*1e80*/  DADD R16, -R16, R4 ;  /* 0x0000000010107229 */ /* 0x024fe40000000104 */
        /* <DEDUP_REMOVED lines=28> */
[----:B------:R-:W-:-:S07]  /*2050*/  IMAD.MOV.U32 R2, RZ, RZ, R28 ;  /* 0x000000ffff027224 */ /* 0x000fce00078e001c */
[----:B------:R-:W-:Y:S05]  /*2060*/  CALL.REL.NOINC `($__internal_2_$__cuda_sm20_dsqrt_rn_f64_mediumpath_v1) ;  /* 0x0000002c00987944 */ /* 0x000fea0003c00000 */
.L_x_55:
[----:B------:R-:W-:Y:S05]  /*2070*/  BSYNC.RECONVERGENT B0 ;  /* 0x0000000000007941 */ /* 0x000fea0003800200 */
.L_x_54:
[----:B------:R-:W2:Y:S04]  /*2080*/  LDG.E.64 R20, desc[UR6][R20.64+0x20] ;  /* 0x0000200614147981 */ /* 0x000ea8000c1e1b00 */
[----:B------:R-:W3:Y:S01]  /*2090*/  LDG.E.64 R22, desc[UR6][R22.64+0x20] ;  /* 0x0000200616167981 */ /* 0x000ee2000c1e1b00 */
[----:B------:R-:W-:Y:S01]  /*20a0*/  DMUL R6, R28, R2 ;  /* 0x000000021c067228 */ /* 0x000fe20000000000 */
[----:B------:R-:W-:Y:S01]  /*20b0*/  UMOV UR4, 0xffed8acc ;  /* 0xffed8acc00047882 */ /* 0x000fe20000000000 */
[----:B------:R-:W-:Y:S01]  /*20c0*/  IMAD.MOV.U32 R2, RZ, RZ, 0x1 ;  /* 0x00000001ff027424 */ /* 0x000fe200078e00ff */
        /* <DEDUP_REMOVED lines=21> */
.L_x_57:
[----:B------:R-:W-:Y:S05]  /*2220*/  BSYNC.RECONVERGENT B0 ;  /* 0x0000000000007941 */ /* 0x000fea0003800200 */
.L_x_56:
[-C--:B------:R-:W-:Y:S02]  /*2230*/  DFMA R26, R18, R2.reuse, R26 ;  /* 0x00000002121a722b */ /* 0x080fe4000000001a */
[----:B------:R-:W-:-:S11]  /*2240*/  DFMA R24, R16, R2, R24 ;  /* 0x000000021018722b */ /* 0x000fd60000000018 */
.L_x_11:
[----:B0-----:R-:W-:Y:S05]  /*2250*/  BSYNC.RECONVERGENT B2 ;  /* 0x0000000000027941 */ /* 0x001fea0003800200 */
.L_x_10:
[----:B------:R-:W0:Y:S01]  /*2260*/  LDCU UR4, c[0x0][0x398] ;  /* 0x00007300ff0477ac */ /* 0x000e220008000800 */
[----:B------:R-:W-:Y:S01]  /*2270*/  BSSY.RECONVERGENT B0, `(.L_x_58) ;  /* 0x000004e000007945 */ /* 0x000fe20003800200 */
[----:B0-----:R-:W-:-:S13]  /*2280*/  ISETP.GE.AND P0, PT, R11, UR4, PT ;  /* 0x000000040b007c0c */ /* 0x001fda000bf06270 */
[----:B------:R-:W-:Y:S05]  /*2290*/  @P0 BRA `(.L_x_59) ;  /* 0x00000004002c0947 */ /* 0x000fea0003800000 */
[----:B------:R-:W-:Y:S01]  /*22a0*/  ISETP.NE.AND P0, PT, R11, R12, PT ;  /* 0x0000000c0b00720c */ /* 0x000fe20003f05270 */
[----:B------:R-:W-:-:S12]  /*22b0*/  BSSY.RECONVERGENT B1, `(.L_x_60) ;  /* 0x0000048000017945 */ /* 0x000fd80003800200 */
[----:B------:R-:W-:Y:S05]  /*22c0*/  @!P0 BRA `(.L_x_61) ;  /* 0x0000000400188947 */ /* 0x000fea0003800000 */
[----:B------:R-:W0:Y:S02]  /*22d0*/  LDC.64 R28, c[0x0][0x380] ;  /* 0x0000e000ff1c7b82 */ /* 0x000e240000000a00 */
[----:B0-----:R-:W-:-:S04]  /*22e0*/  IMAD.WIDE.U32 R22, R11, 0x28, R28 ;  /* 0x000000280b167825 */ /* 0x001fc800078e001c */
[----:B------:R-:W-:Y:S01]  /*22f0*/  IMAD.WIDE R28, R12, 0x28, R28 ;  /* 0x000000280c1c7825 */ /* 0x000fe200078e021c */
[----:B-----5:R-:W2:Y:S04]  /*2300*/  LDG.E.64 R16, desc[UR6][R22.64+0x8] ;  /* 0x0000080616107981 */ /* 0x020ea8000c1e1b00 */
[----:B------:R-:W2:Y:S04]  /*2310*/  LDG.E.64 R4, desc[UR6][R28.64+0x8] ;  /* 0x000008061c047981 */ /* 0x000ea8000c1e1b00 */
[----:B------:R-:W3:Y:S04]  /*2320*/  LDG.E.64 R18, desc[UR6][R22.64] ;  /* 0x0000000616127981 */ /* 0x000ee8000c1e1b00 */
[----:B------:R-:W3:Y:S01]  /*2330*/  LDG.E.64 R2, desc[UR6][R28.64] ;  /* 0x000000061c027981 */ /* 0x000ee2000c1e1b00 */
[----:B------:R-:W-:Y:S01]  /*2340*/  UMOV UR4, 0xc924223 ;  /* 0x0c92422300047882 */ /* 0x000fe20000000000 */
[----:B------:R-:W-:Y:S01]  /*2350*/  UMOV UR5, 0x3bc79ca1 ;  /* 0x3bc79ca100057882 */ /* 0x000fe20000000000 */
[----:B--2---:R-:W-:-:S02]  /*2360*/  DADD R16, R16, -R4 ;  /* 0x0000000010107229 */ /* 0x004fc40000000804 */
[----:B---3--:R-:W-:-:S06]  /*2370*/  DADD R18, R18, -R2 ;  /* 0x0000000012127229 */ /* 0x008fcc0000000802 */
        /* <DEDUP_REMOVED lines=29> */
.L_x_63:
[----:B------:R-:W-:Y:S05]  /*2550*/  BSYNC.RECONVERGENT B2 ;  /* 0x0000000000027941 */ /* 0x000fea0003800200 */
.L_x_62:
[----:B------:R-:W2:Y:S04]  /*2560*/  LDG.E.64 R28, desc[UR6][R28.64+0x20] ;  /* 0x000020061c1c7981 */ /* 0x000ea8000c1e1b00 */
[----:B------:R-:W3:Y:S01]  /*2570*/  LDG.E.64 R22, desc[UR6][R22.64+0x20] ;  /* 0x0000200616167981 */ /* 0x000ee2000c1e1b00 */
[----:B------:R-:W-:Y:S01]  /*2580*/  DMUL R6, R20, R2 ;  /* 0x0000000214067228 */ /* 0x000fe20000000000 */
[----:B------:R-:W-:Y:S01]  /*2590*/  UMOV UR4, 0xffed8acc ;  /* 0xffed8acc00047882 */ /* 0x000fe20000000000 */
[----:B------:R-:W-:Y:S01]  /*25a0*/  MOV R2, 0x1 ;  /* 0x0000000100027802 */ /* 0x000fe20000000f00 */
        /* <DEDUP_REMOVED lines=21> */
.L_x_65:
[----:B------:R-:W-:Y:S05]  /*2700*/  BSYNC.RECONVERGENT B2 ;  /* 0x0000000000027941 */ /* 0x000fea0003800200 */
.L_x_64:
[-C--:B------:R-:W-:Y:S02]  /*2710*/  DFMA R26, R18, R2.reuse, R26 ;  /* 0x00000002121a722b */ /* 0x080fe4000000001a */
[----:B------:R-:W-:-:S11]  /*2720*/  DFMA R24, R16, R2, R24 ;  /* 0x000000021018722b */ /* 0x000fd60000000018 */
.L_x_61:
[----:B------:R-:W-:Y:S05]  /*2730*/  BSYNC.RECONVERGENT B1 ;  /* 0x0000000000017941 */ /* 0x000fea0003800200 */
.L_x_60:
[----:B------:R-:W-:-:S07]  /*2740*/  IADD3 R11, PT, PT, R11, 0x1, RZ ;  /* 0x000000010b0b7810 */ /* 0x000fce0007ffe0ff */
.L_x_59:
[----:B------:R-:W-:Y:S05]  /*2750*/  BSYNC.RECONVERGENT B0 ;  /* 0x0000000000007941 */ /* 0x000fea0003800200 */
.L_x_58:
[----:B------:R-:W0:Y:S01]  /*2760*/  LDCU UR4, c[0x0][0x398] ;  /* 0x00007300ff0477ac */ /* 0x000e220008000800 */
[----:B------:R-:W-:Y:S01]  /*2770*/  BSSY.RECONVERGENT B1, `(.L_x_66) ;  /* 0x0000209000017945 */ /* 0x000fe20003800200 */
[----:B0-----:R-:W-:-:S13]  /*2780*/  ISETP.GE.AND P0, PT, R11, UR4, PT ;  /* 0x000000040b007c0c */ /* 0x001fda000bf06270 */
[----:B------:R-:W-:Y:S05]  /*2790*/  @P0 BRA `(.L_x_67) ;  /* 0x0000002000180947 */ /* 0x000fea0003800000 */
[----:B------:R-:W0:Y:S02]  /*27a0*/  LDC.64 R2, c[0x0][0x380] ;  /* 0x0000e000ff027b82 */ /* 0x000e240000000a00 */
[----:B0-----:R-:W-:-:S05]  /*27b0*/  IMAD.WIDE R22, R12, 0x28, R2 ;  /* 0x000000280c167825 */ /* 0x001fca00078e0202 */
[----:B------:R0:W5:Y:S04]  /*27c0*/  LDG.E.64 R20, desc[UR6][R22.64] ;  /* 0x0000000616147981 */ /* 0x000168000c1e1b00 */
[----:B-----5:R0:W5:Y:S01]  /*27d0*/  LDG.E.64 R18, desc[UR6][R22.64+0x8] ;  /* 0x0000080616127981 */ /* 0x020162000c1e1b00 */
[----:B------:R-:W-:Y:S01]  /*27e0*/  VIADD R0, R11, -UR4 ;  /* 0x800000040b007c36 */ /* 0x000fe20008000000 */
[----:B------:R-:W-:Y:S04]  /*27f0*/  BSSY.RECONVERGENT B0, `(.L_x_68) ;  /* 0x0000123000007945 */ /* 0x000fe80003800200 */
[----:B------:R-:W-:-:S02]  /*2800*/  ISETP.GT.U32.AND P0, PT, R0, -0x4, PT ;  /* 0xfffffffc0000780c */ /* 0x000fc40003f04070 */
[----:B------:R-:W-:-:S11]  /*2810*/  IADD3 R0, PT, PT, -R11, UR4, RZ ;  /* 0x000000040b007c10 */ /* 0x000fd6000fffe1ff */
[----:B0-----:R-:W-:Y:S05]  /*2820*/  @P0 BRA `(.L_x_69) ;  /* 0x00000010007c0947 */ /* 0x001fea0003800000 */
[----:B------:R-:W-:Y:S01]  /*2830*/  IMAD.WIDE.U32 R2, R11, 0x28, R2 ;  /* 0x000000280b027825 */ /* 0x000fe200078e0002 */
[----:B------:R-:W-:Y:S02]  /*2840*/  LOP3.LUT R13, R0, 0xfffffffc, RZ, 0xc0, !PT ;  /* 0xfffffffc000d7812 */ /* 0x000fe400078ec0ff */
[----:B------:R-:W-:-:S03]  /*2850*/  IADD3 R16, P0, PT, R2, 0x50, RZ ;  /* 0x0000005002107810 */ /* 0x000fc60007f1e0ff */
[----:B------:R-:W-:Y:S01]  /*2860*/  IMAD.MOV R13, RZ, RZ, -R13 ;  /* 0x000000ffff0d7224 */ /* 0x000fe200078e0a0d */
[----:B------:R-:W-:-:S09]  /*2870*/  IADD3.X R17, PT, PT, RZ, R3, RZ, P0, !PT ;  /* 0x00000003ff117210 */ /* 0x000fd200007fe4ff */
.L_x_94:
        /* <DEDUP_REMOVED lines=38> */
[----:B------:R-:W-:Y:S02]  /*2ae0*/  IMAD.MOV.U32 R8, RZ, RZ, R2 ;  /* 0x000000ffff087224 */ /* 0x000fe400078e0002 */
[----:B------:R-:W-:-:S07]  /*2af0*/  IMAD.MOV.U32 R9, RZ, RZ, R3 ;  /* 0x000000ffff097224 */ /* 0x000fce00078e0003 */
.L_x_73:
[----:B------:R-:W-:Y:S05]  /*2b00*/  BSYNC.RECONVERGENT B4 ;  /* 0x0000000000047941 */ /* 0x000fea0003800200 */
.L_x_72:
        /* <DEDUP_REMOVED lines=26> */
.L_x_75:
[----:B------:R-:W-:Y:S05]  /*2cb0*/  BSYNC.RECONVERGENT B4 ;  /* 0x0000000000047941 */ /* 0x000fea0003800200 */
.L_x_74:
[-C--:B------:R-:W-:Y:S02]  /*2cc0*/  DFMA R26, R28, R2.reuse, R26 ;  /* 0x000000021c1a722b */ /* 0x080fe4000000001a */
[----:B------:R-:W-:-:S11]  /*2cd0*/  DFMA R24, R30, R2, R24 ;  /* 0x000000021e18722b */ /* 0x000fd60000000018 */
.L_x_71:
[----:B------:R-:W-:Y:S05]  /*2ce0*/  BSYNC.RECONVERGENT B2 ;  /* 0x0000000000027941 */ /* 0x000fea0003800200 */
.L_x_70:
        /* <DEDUP_REMOVED lines=36> */
[----:B------:R-:W-:Y:S01]  /*2f30*/  IMAD.MOV.U32 R8, RZ, RZ, R2 ;  /* 0x000000ffff087224 */ /* 0x000fe200078e0002 */
[----:B------:R-:W-:-:S07]  /*2f40*/  MOV R9, R3 ;  /* 0x0000000300097202 */ /* 0x000fce0000000f00 */
.L_x_79:
[----:B------:R-:W-:Y:S05]  /*2f50*/  BSYNC.RECONVERGENT B4 ;  /* 0x0000000000047941 */ /* 0x000fea0003800200 */
.L_x_78:
        /* <DEDUP_REMOVED lines=26> */
.L_x_81:
[----:B------:R-:W-:Y:S05]  /*3100*/  BSYNC.RECONVERGENT B4 ;  /* 0x0000000000047941 */ /* 0x000fea0003800200 */
.L_x_80:
[-C--:B------:R-:W-:Y:S02]  /*3110*/  DFMA R26, R28, R2.reuse, R26 ;  /* 0x000000021c1a722b */ /* 0x080fe4000000001a */
[----:B------:R-:W-:-:S11]  /*3120*/  DFMA R24, R30, R2, R24 ;  /* 0x000000021e18722b */ /* 0x000fd60000000018 */
.L_x_77:
[----:B------:R-:W-:Y:S05]  /*3130*/  BSYNC.RECONVERGENT B2 ;  /* 0x0000000000027941 */ /* 0x000fea0003800200 */
.L_x_76:
        /* <DEDUP_REMOVED lines=36> */
[----:B------:R-:W-:Y:S01]  /*3380*/  MOV R8, R2 ;  /* 0x0000000200087202 */ /* 0x000fe20000000f00 */
[----:B------:R-:W-:-:S07]  /*3390*/  IMAD.MOV.U32 R9, RZ, RZ, R3 ;  /* 0x000000ffff097224 */ /* 0x000fce00078e0003 */
.L_x_85:
[----:B------:R-:W-:Y:S05]  /*33a0*/  BSYNC.RECONVERGENT B4 ;  /* 0x0000000000047941 */ /* 0x000fea0003800200 */
.L_x_84:
        /* <DEDUP_REMOVED lines=26> */
.L_x_87:
[----:B------:R-:W-:Y:S05]  /*3550*/  BSYNC.RECONVERGENT B4 ;  /* 0x0000000000047941 */ /* 0x000fea0003800200 */
.L_x_86:
[-C--:B------:R-:W-:Y:S02]  /*3560*/  DFMA R26, R28, R2.reuse, R26 ;  /* 0x000000021c1a722b */ /* 0x080fe4000000001a */
[----:B------:R-:W-:-:S11]  /*3570*/  DFMA R24, R30, R2, R24 ;  /* 0x000000021e18722b */ /* 0x000fd60000000018 */
.L_x_83:
[----:B------:R-:W-:Y:S05]  /*3580*/  BSYNC.RECONVERGENT B2 ;  /* 0x0000000000027941 */ /* 0x000fea0003800200 */
.L_x_82:
        /* <DEDUP_REMOVED lines=38> */
.L_x_91:
[----:B------:R-:W-:Y:S05]  /*37f0*/  BSYNC.RECONVERGENT B4 ;  /* 0x0000000000047941 */ /* 0x000fea0003800200 */
.L_x_90:
        /* <DEDUP_REMOVED lines=26> */
.L_x_93:
[----:B------:R-:W-:Y:S05]  /*39a0*/  BSYNC.RECONVERGENT B4 ;  /* 0x0000000000047941 */ /* 0x000fea0003800200 */
.L_x_92:
[-C--:B------:R-:W-:Y:S02]  /*39b0*/  DFMA R26, R28, R2.reuse, R26 ;  /* 0x000000021c1a722b */ /* 0x080fe4000000001a */
[----:B------:R-:W-:-:S11]  /*39c0*/  DFMA R24, R30, R2, R24 ;  /* 0x000000021e18722b */ /* 0x000fd60000000018 */
.L_x_89:
[----:B------:R-:W-:Y:S05]  /*39d0*/  BSYNC.RECONVERGENT B2 ;  /* 0x0000000000027941 */ /* 0x000fea0003800200 */
.L_x_88:
[----:B------:R-:W-:Y:S02]  /*39e0*/  IADD3 R16, P0, PT, R16, 0xa0, RZ ;  /* 0x000000a010107810 */ /* 0x000fe40007f1e0ff */
[----:B------:R-:W-:-:S03]  /*39f0*/  IADD3 R11, PT, PT, R11, 0x4, RZ ;  /* 0x000000040b0b7810 */ /* 0x000fc60007ffe0ff */
[----:B------:R-:W-:Y:S01]  /*3a00*/  IMAD.X R17, RZ, RZ, R17, P0 ;  /* 0x000000ffff117224 */ /* 0x000fe200000e0611 */
[----:B------:R-:W-:Y:S07]  /*3a10*/  @P1 BRA `(.L_x_94) ;  /* 0xffffffec00981947 */ /* 0x000fee000383ffff */
.L_x_69:
[----:B------:R-:W-:Y:S05]  /*3a20*/  BSYNC.RECONVERGENT B0 ;  /* 0x0000000000007941 */ /* 0x000fea0003800200 */
.L_x_68:
        /* <DEDUP_REMOVED lines=45> */
[----:B------:R-:W-:Y:S01]  /*3d00*/  MOV R6, R2 ;  /* 0x0000000200067202 */ /* 0x000fe20000000f00 */
[----:B------:R-:W-:-:S07]  /*3d10*/  IMAD.MOV.U32 R7, RZ, RZ, R3 ;  /* 0x000000ffff077224 */ /* 0x000fce00078e0003 */
.L_x_100:
[----:B------:R-:W-:Y:S05]  /*3d20*/  BSYNC.RECONVERGENT B4 ;  /* 0x0000000000047941 */ /* 0x000fea0003800200 */
.L_x_99:
        /* <DEDUP_REMOVED lines=26> */
.L_x_102:
[----:B------:R-:W-:Y:S05]  /*3ed0*/  BSYNC.RECONVERGENT B4 ;  /* 0x0000000000047941 */ /* 0x000fea0003800200 */
.L_x_101:
[-C--:B------:R-:W-:Y:S02]  /*3ee0*/  DFMA R26, R28, R2.reuse, R26 ;  /* 0x000000021c1a722b */ /* 0x080fe4000000001a */
[----:B------:R-:W-:-:S11]  /*3ef0*/  DFMA R24, R16, R2, R24 ;  /* 0x000000021018722b */ /* 0x000fd60000000018 */
.L_x_98:
[----:B------:R-:W-:Y:S05]  /*3f00*/  BSYNC.RECONVERGENT B2 ;  /* 0x0000000000027941 */ /* 0x000fea0003800200 */
.L_x_97:
        /* <DEDUP_REMOVED lines=40> */
.L_x_106:
[----:B------:R-:W-:Y:S05]  /*4190*/  BSYNC.RECONVERGENT B4 ;  /* 0x0000000000047941 */ /* 0x000fea0003800200 */
.L_x_105:
        /* <DEDUP_REMOVED lines=26> */
.L_x_108:
[----:B------:R-:W-:Y:S05]  /*4340*/  BSYNC.RECONVERGENT B4 ;  /* 0x0000000000047941 */ /* 0x000fea0003800200 */
.L_x_107:
[-C--:B------:R-:W-:Y:S02]  /*4350*/  DFMA R26, R16, R2.reuse, R26 ;  /* 0x00000002101a722b */ /* 0x080fe4000000001a */
[----:B------:R-:W-:-:S11]  /*4360*/  DFMA R24, R28, R2, R24 ;  /* 0x000000021c18722b */ /* 0x000fd60000000018 */
.L_x_104:
[----:B------:R-:W-:Y:S05]  /*4370*/  BSYNC.RECONVERGENT B2 ;  /* 0x0000000000027941 */ /* 0x000fea0003800200 */
.L_x_103:
[----:B------:R-:W-:-:S07]  /*4380*/  VIADD R11, R11, 0x2 ;  /* 0x000000020b0b7836 */ /* 0x000fce0000000000 */
.L_x_96:
[----:B------:R-:W-:Y:S05]  /*4390*/  BSYNC.RECONVERGENT B0 ;  /* 0x0000000000007941 */ /* 0x000fea0003800200 */
.L_x_95:
        /* <DEDUP_REMOVED lines=40> */
.L_x_110:
[----:B------:R-:W-:Y:S05]  /*4620*/  BSYNC.RECONVERGENT B0 ;  /* 0x0000000000007941 */ /* 0x000fea0003800200 */
.L_x_109:
        /* <DEDUP_REMOVED lines=26> */
.L_x_112:
[----:B------:R-:W-:Y:S05]  /*47d0*/  BSYNC.RECONVERGENT B0 ;  /* 0x0000000000007941 */ /* 0x000fea0003800200 */
.L_x_111:
[-C--:B------:R-:W-:Y:S02]  /*47e0*/  DFMA R26, R20, R2.reuse, R26 ;  /* 0x00000002141a722b */ /* 0x080fe4000000001a */
[----:B------:R-:W-:-:S11]  /*47f0*/  DFMA R24, R18, R2, R24 ;  /* 0x000000021218722b */ /* 0x000fd60000000018 */
.L_x_67:
[----:B------:R-:W-:Y:S05]  /*4800*/  BSYNC.RECONVERGENT B1 ;  /* 0x0000000000017941 */ /* 0x000fea0003800200 */
.L_x_66:
[----:B------:R-:W0:Y:S08]  /*4810*/  LDC.64 R2, c[0x0][0x388] ;  /* 0x0000e200ff027b82 */ /* 0x000e300000000a00 */
[----:B------:R-:W1:Y:S01]  /*4820*/  LDC.64 R4, c[0x0][0x390] ;  /* 0x0000e400ff047b82 */ /* 0x000e620000000a00 */
[----:B0-----:R-:W-:-:S05]  /*4830*/  IMAD.WIDE R2, R12, 0x8, R2 ;  /* 0x000000080c027825 */ /* 0x001fca00078e0202 */
[----:B------:R-:W-:Y:S01]  /*4840*/  STG.E.64 desc[UR6][R2.64], R26 ;  /* 0x0000001a02007986 */ /* 0x000fe2000c101b06 */
[----:B-1----:R-:W-:-:S05]  /*4850*/  IMAD.WIDE R12, R12, 0x8, R4 ;  /* 0x000000080c0c7825 */ /* 0x002fca00078e0204 */
[----:B------:R-:W-:Y:S01]  /*4860*/  STG.E.64 desc[UR6][R12.64], R24 ;  /* 0x000000180c007986 */ /* 0x000fe2000c101b06 */
[----:B------:R-:W-:Y:S05]  /*4870*/  EXIT ;  /* 0x000000000000794d */ /* 0x000fea0003800000 */
        .weak           $__internal_1_$__cuda_sm20_div_rn_f64_full
        .type           $__internal_1_$__cuda_sm20_div_rn_f64_full,@function
        .size           $__internal_1_$__cuda_sm20_div_rn_f64_full,($__internal_2_$__cuda_sm20_dsqrt_rn_f64_mediumpath_v1 - $__internal_1_$__cuda_sm20_div_rn_f64_full)
$__internal_1_$__cuda_sm20_div_rn_f64_full:
[----:B------:R-:W-:Y:S01]  /*4880*/  MOV R33, R3 ;  /* 0x0000000300217202 */ /* 0x000fe20000000f00 */
[----:B------:R-:W-:Y:S01]  /*4890*/  IMAD.MOV.U32 R32, RZ, RZ, R2 ;  /* 0x000000ffff207224 */ /* 0x000fe200078e0002 */
[----:B------:R-:W-:Y:S01]  /*48a0*/  FSETP.GEU.AND P0, PT, |R7|, 1.469367938527859385e-39, PT ;  /* 0x001000000700780b */ /* 0x000fe20003f0e200 */
[----:B------:R-:W-:Y:S01]  /*48b0*/  IMAD.MOV.U32 R9, RZ, RZ, R7 ;  /* 0x000000ffff097224 */ /* 0x000fe200078e0007 */
[----:B------:R-:W-:Y:S01]  /*48c0*/  FSETP.GEU.AND P3, PT, |R33|, 1.469367938527859385e-39, PT ;  /* 0x001000002100780b */ /* 0x000fe20003f6e200 */
[----:B------:R-:W-:Y:S01]  /*48d0*/  IMAD.MOV.U32 R8, RZ, RZ, R6 ;  /* 0x000000ffff087224 */ /* 0x000fe200078e0006 */
[----:B------:R-:W-:Y:S01]  /*48e0*/  LOP3.LUT R2, R7, 0x800fffff, RZ, 0xc0, !PT ;  /* 0x800fffff07027812 */ /* 0x000fe200078ec0ff */
[----:B------:R-:W-:Y:S01]  /*48f0*/  IMAD.MOV.U32 R36, RZ, RZ, R32 ;  /* 0x000000ffff247224 */ /* 0x000fe200078e0020 */
[----:B------:R-:W-:Y:S01]  /*4900*/  LOP3.LUT R3, R33, 0x7ff00000, RZ, 0xc0, !PT ;  /* 0x7ff0000021037812 */ /* 0x000fe200078ec0ff */
[----:B------:R-:W-:Y:S01]  /*4910*/  IMAD.MOV.U32 R34, RZ, RZ, 0x1 ;  /* 0x00000001ff227424 */ /* 0x000fe200078e00ff */
[----:B------:R-:W-:Y:S01]  /*4920*/  LOP3.LUT R15, R2, 0x3ff00000, RZ, 0xfc, !PT ;  /* 0x3ff00000020f7812 */ /* 0x000fe200078efcff */
[----:B------:R-:W-:Y:S01]  /*4930*/  BSSY.RECONVERGENT B3, `(.L_x_113) ;  /* 0x0000055000037945 */ /* 0x000fe20003800200 */
[----:B------:R-:W-:-:S02]  /*4940*/  MOV R14, R6 ;  /* 0x00000006000e7202 */ /* 0x000fc40000000f00 */
[----:B------:R-:W-:Y:S01]  /*4950*/  LOP3.LUT R6, R7, 0x7ff00000, RZ, 0xc0, !PT ;  /* 0x7ff0000007067812 */ /* 0x000fe200078ec0ff */
[----:B------:R-:W-:Y:S02]  /*4960*/  @!P0 DMUL R14, R8, 8.98846567431157953865e+307 ;  /* 0x7fe00000080e8828 */ /* 0x000fe40000000000 */
[----:B------:R-:W-:Y:S02]  /*4970*/  @!P3 LOP3.LUT R2, R9, 0x7ff00000, RZ, 0xc0, !PT ;  /* 0x7ff000000902b812 */ /* 0x000fe400078ec0ff */
[C---:B------:R-:W-:Y:S02]  /*4980*/  ISETP.GE.U32.AND P2, PT, R3.reuse, R6, PT ;  /* 0x000000060300720c */ /* 0x040fe40003f46070 */
[----:B------:R-:W-:Y:S01]  /*4990*/  @!P3 ISETP.GE.U32.AND P4, PT, R3, R2, PT ;  /* 0x000000020300b20c */ /* 0x000fe20003f86070 */
[----:B------:R-:W-:Y:S01]  /*49a0*/  IMAD.MOV.U32 R2, RZ, RZ, 0x1ca00000 ;  /* 0x1ca00000ff027424 */ /* 0x000fe200078e00ff */
[----:B------:R-:W0:Y:S01]  /*49b0*/  MUFU.RCP64H R35, R15 ;  /* 0x0000000f00237308 */ /* 0x000e220000001800 */
[----:B------:R-:W-:-:S02]  /*49c0*/  @!P3 MOV R38, RZ ;  /* 0x000000ff0026b202 */ /* 0x000fc40000000f00 */
[----:B------:R-:W-:Y:S02]  /*49d0*/  @!P0 LOP3.LUT R6, R15, 0x7ff00000, RZ, 0xc0, !PT ;  /* 0x7ff000000f068812 */ /* 0x000fe400078ec0ff */
[C---:B------:R-:W-:Y:S02]  /*49e0*/  @!P3 SEL R5, R2.reuse, 0x63400000, !P4 ;  /* 0x634000000205b807 */ /* 0x040fe40006000000 */
[----:B------:R-:W-:Y:S02]  /*49f0*/  SEL R7, R2, 0x63400000, !P2 ;  /* 0x6340000002077807 */ /* 0x000fe40005000000 */
[--C-:B------:R-:W-:Y:S02]  /*4a00*/  @!P3 LOP3.LUT R5, R5, 0x80000000, R33.reuse, 0xf8, !PT ;  /* 0x800000000505b812 */ /* 0x100fe400078ef821 */
[----:B------:R-:W-:Y:S02]  /*4a10*/  LOP3.LUT R37, R7, 0x800fffff, R33, 0xf8, !PT ;  /* 0x800fffff07257812 */ /* 0x000fe400078ef821 */
[----:B------:R-:W-:Y:S01]  /*4a20*/  @!P3 LOP3.LUT R39, R5, 0x100000, RZ, 0xfc, !PT ;  /* 0x001000000527b812 */ /* 0x000fe200078efcff */
[----:B------:R-:W-:-:S05]  /*4a30*/  IMAD.MOV.U32 R5, RZ, RZ, R3 ;  /* 0x000000ffff057224 */ /* 0x000fca00078e0003 */
[----:B------:R-:W-:Y:S02]  /*4a40*/  @!P3 DFMA R36, R36, 2, -R38 ;  /* 0x400000002424b82b */ /* 0x000fe40000000826 */
[----:B0-----:R-:W-:-:S08]  /*4a50*/  DFMA R38, R34, -R14, 1 ;  /* 0x3ff000002226742b */ /* 0x001fd0000000080e */
[----:B------:R-:W-:Y:S01]  /*4a60*/  DFMA R38, R38, R38, R38 ;  /* 0x000000262626722b */ /* 0x000fe20000000026 */
[----:B------:R-:W-:-:S04]  /*4a70*/  @!P3 LOP3.LUT R5, R37, 0x7ff00000, RZ, 0xc0, !PT ;  /* 0x7ff000002505b812 */ /* 0x000fc800078ec0ff */
[----:B------:R-:W-:-:S03]  /*4a80*/  IADD3 R7, PT, PT, R5, -0x1, RZ ;  /* 0xffffffff05077810 */ /* 0x000fc60007ffe0ff */
[----:B------:R-:W-:Y:S01]  /*4a90*/  DFMA R34, R34, R38, R34 ;  /* 0x000000262222722b */ /* 0x000fe20000000022 */
[----:B------:R-:W-:Y:S01]  /*4aa0*/  ISETP.GT.U32.AND P0, PT, R7, 0x7feffffe, PT ;  /* 0x7feffffe0700780c */ /* 0x000fe20003f04070 */
[----:B------:R-:W-:-:S05]  /*4ab0*/  VIADD R7, R6, 0xffffffff ;  /* 0xffffffff06077836 */ /* 0x000fca0000000000 */
[----:B------:R-:W-:Y:S01]  /*4ac0*/  ISETP.GT.U32.OR P0, PT, R7, 0x7feffffe, P0 ;  /* 0x7feffffe0700780c */ /* 0x000fe20000704470 */
[----:B------:R-:W-:-:S08]  /*4ad0*/  DFMA R40, R34, -R14, 1 ;  /* 0x3ff000002228742b */ /* 0x000fd0000000080e */
[----:B------:R-:W-:-:S08]  /*4ae0*/  DFMA R40, R34, R40, R34 ;  /* 0x000000282228722b */ /* 0x000fd00000000022 */
[----:B------:R-:W-:-:S08]  /*4af0*/  DMUL R38, R40, R36 ;  /* 0x0000002428267228 */ /* 0x000fd00000000000 */
[----:B------:R-:W-:-:S08]  /*4b00*/  DFMA R34, R38, -R14, R36 ;  /* 0x8000000e2622722b */ /* 0x000fd00000000024 */
[----:B------:R-:W-:Y:S01]  /*4b10*/  DFMA R34, R40, R34, R38 ;  /* 0x000000222822722b */ /* 0x000fe20000000026 */
[----:B------:R-:W-:Y:S10]  /*4b20*/  @P0 BRA `(.L_x_114) ;  /* 0x0000000000740947 */ /* 0x000ff40003800000 */
[----:B------:R-:W-:-:S04]  /*4b30*/  LOP3.LUT R6, R9, 0x7ff00000, RZ, 0xc0, !PT ;  /* 0x7ff0000009067812 */ /* 0x000fc800078ec0ff */
[CC--:B------:R-:W-:Y:S02]  /*4b40*/  ISETP.GE.U32.AND P0, PT, R3.reuse, R6.reuse, PT ;  /* 0x000000060300720c */ /* 0x0c0fe40003f06070 */
[----:B------:R-:W-:Y:S01]  /*4b50*/  VIADDMNMX R3, R3, -R6, 0xb9600000, !PT ;  /* 0xb960000003037446 */ /* 0x000fe20007800906 */
[----:B------:R-:W-:Y:S01]  /*4b60*/  IMAD.MOV.U32 R6, RZ, RZ, RZ ;  /* 0x000000ffff067224 */ /* 0x000fe200078e00ff */
[----:B------:R-:W-:Y:S02]  /*4b70*/  SEL R2, R2, 0x63400000, !P0 ;  /* 0x6340000002027807 */ /* 0x000fe40004000000 */
[----:B------:R-:W-:-:S05]  /*4b80*/  VIMNMX R3, PT, PT, R3, 0x46a00000, PT ;  /* 0x46a0000003037848 */ /* 0x000fca0003fe0100 */
[----:B------:R-:W-:-:S05]  /*4b90*/  IMAD.IADD R3, R3, 0x1, -R2 ;  /* 0x0000000103037824 */ /* 0x000fca00078e0a02 */
[----:B------:R-:W-:-:S06]  /*4ba0*/  IADD3 R7, PT, PT, R3, 0x7fe00000, RZ ;  /* 0x7fe0000003077810 */ /* 0x000fcc0007ffe0ff */
        /* <DEDUP_REMOVED lines=9> */
[C---:B------:R-:W-:Y:S01]  /*4c40*/  IADD3 R7, PT, PT, -R3.reuse, RZ, RZ ;  /* 0x000000ff03077210 */ /* 0x040fe20007ffe1ff */
[----:B------:R-:W-:Y:S01]  /*4c50*/  IMAD.MOV.U32 R6, RZ, RZ, RZ ;  /* 0x000000ffff067224 */ /* 0x000fe200078e00ff */
[----:B------:R-:W-:-:S05]  /*4c60*/  IADD3 R3, PT, PT, -R3, -0x43300000, RZ ;  /* 0xbcd0000003037810 */ /* 0x000fca0007ffe1ff */
[----:B------:R-:W-:Y:S02]  /*4c70*/  DFMA R6, R38, -R6, R34 ;  /* 0x800000062606722b */ /* 0x000fe40000000022 */
[----:B------:R-:W-:-:S08]  /*4c80*/  DMUL.RP R34, R34, R8 ;  /* 0x0000000822227228 */ /* 0x000fd00000008000 */
[----:B------:R-:W-:Y:S02]  /*4c90*/  FSETP.NEU.AND P0, PT, |R7|, R3, PT ;  /* 0x000000030700720b */ /* 0x000fe40003f0d200 */
[----:B------:R-:W-:Y:S02]  /*4ca0*/  LOP3.LUT R3, R35, R2, RZ, 0x3c, !PT ;  /* 0x0000000223037212 */ /* 0x000fe400078e3cff */
[----:B------:R-:W-:Y:S02]  /*4cb0*/  FSEL R2, R34, R38, !P0 ;  /* 0x0000002622027208 */ /* 0x000fe40004000000 */
[----:B------:R-:W-:-:S03]  /*4cc0*/  FSEL R3, R3, R39, !P0 ;  /* 0x0000002703037208 */ /* 0x000fc60004000000 */
[----:B------:R-:W-:Y:S01]  /*4cd0*/  IMAD.MOV.U32 R38, RZ, RZ, R2 ;  /* 0x000000ffff267224 */ /* 0x000fe200078e0002 */
[----:B------:R-:W-:Y:S01]  /*4ce0*/  MOV R39, R3 ;  /* 0x0000000300277202 */ /* 0x000fe20000000f00 */
[----:B------:R-:W-:Y:S06]  /*4cf0*/  BRA `(.L_x_115) ;  /* 0x0000000000607947 */ /* 0x000fec0003800000 */
.L_x_114:
        /* <DEDUP_REMOVED lines=12> */
[----:B------:R-:W-:Y:S01]  /*4dc0*/  @!P0 IMAD.MOV.U32 R39, RZ, RZ, R3 ;  /* 0x000000ffff278224 */ /* 0x000fe200078e0003 */
[----:B------:R-:W-:Y:S01]  /*4dd0*/  @!P0 MOV R38, RZ ;  /* 0x000000ff00268202 */ /* 0x000fe20000000f00 */
[----:B------:R-:W-:Y:S01]  /*4de0*/  @P0 IMAD.MOV.U32 R38, RZ, RZ, RZ ;  /* 0x000000ffff260224 */ /* 0x000fe200078e00ff */
[----:B------:R-:W-:Y:S01]  /*4df0*/  @P0 MOV R39, R2 ;  /* 0x0000000200270202 */ /* 0x000fe20000000f00 */
[----:B------:R-:W-:Y:S06]  /*4e00*/  BRA `(.L_x_115) ;  /* 0x00000000001c7947 */ /* 0x000fec0003800000 */
.L_x_117:
[----:B------:R-:W-:Y:S01]  /*4e10*/  LOP3.LUT R3, R9, 0x80000, RZ, 0xfc, !PT ;  /* 0x0008000009037812 */ /* 0x000fe200078efcff */
[----:B------:R-:W-:-:S04]  /*4e20*/  IMAD.MOV.U32 R38, RZ, RZ, R8 ;  /* 0x000000ffff267224 */ /* 0x000fc800078e0008 */
[----:B------:R-:W-:Y:S01]  /*4e30*/  IMAD.MOV.U32 R39, RZ, RZ, R3 ;  /* 0x000000ffff277224 */ /* 0x000fe200078e0003 */
[----:B------:R-:W-:Y:S06]  /*4e40*/  BRA `(.L_x_115) ;  /* 0x00000000000c7947 */ /* 0x000fec0003800000 */
.L_x_116:
[----:B------:R-:W-:Y:S02]  /*4e50*/  LOP3.LUT R3, R33, 0x80000, RZ, 0xfc, !PT ;  /* 0x0008000021037812 */ /* 0x000fe400078efcff */
[----:B------:R-:W-:-:S03]  /*4e60*/  MOV R38, R32 ;  /* 0x0000002000267202 */ /* 0x000fc60000000f00 */
[----:B------:R-:W-:-:S07]  /*4e70*/  IMAD.MOV.U32 R39, RZ, RZ, R3 ;  /* 0x000000ffff277224 */ /* 0x000fce00078e0003 */
.L_x_115:
[----:B------:R-:W-:Y:S05]  /*4e80*/  BSYNC.RECONVERGENT B3 ;  /* 0x0000000000037941 */ /* 0x000fea0003800200 */
.L_x_113:
[----:B------:R-:W-:Y:S01]  /*4e90*/  IMAD.MOV.U32 R5, RZ, RZ, 0x0 ;  /* 0x00000000ff057424 */ /* 0x000fe200078e00ff */
[----:B------:R-:W-:Y:S01]  /*4ea0*/  MOV R3, R39 ;  /* 0x0000002700037202 */ /* 0x000fe20000000f00 */
[----:B------:R-:W-:Y:S02]  /*4eb0*/  IMAD.MOV.U32 R2, RZ, RZ, R38 ;  /* 0x000000ffff027224 */ /* 0x000fe400078e0026 */
[----:B------:R-:W-:Y:S05]  /*4ec0*/  RET.REL.NODEC R4 `(_Z23calculate_forces_kernelP4BodyPdS1_i) ;  /* 0xffffffb0044c7950 */ /* 0x000fea0003c3ffff */
        .weak           $__internal_2_$__cuda_sm20_dsqrt_rn_f64_mediumpath_v1
        .type           $__internal_2_$__cuda_sm20_dsqrt_rn_f64_mediumpath_v1,@function
        .size           $__internal_2_$__cuda_sm20_dsqrt_rn_f64_mediumpath_v1,(.L_x_125 - $__internal_2_$__cuda_sm20_dsqrt_rn_f64_mediumpath_v1)
$__internal_2_$__cuda_sm20_dsqrt_rn_f64_mediumpath_v1:
[----:B------:R-:W-:Y:S01]  /*4ed0*/  ISETP.GE.U32.AND P0, PT, R4, -0x3400000, PT ;  /* 0xfcc000000400780c */ /* 0x000fe20003f06070 */
[----:B------:R-:W-:Y:S01]  /*4ee0*/  BSSY.RECONVERGENT B3, `(.L_x_118) ;  /* 0x0000024000037945 */ /* 0x000fe20003800200 */
[----:B------:R-:W-:-:S11]  /*4ef0*/  IMAD.MOV.U32 R4, RZ, RZ, R10 ;  /* 0x000000ffff047224 */ /* 0x000fd600078e000a */
[----:B------:R-:W-:Y:S05]  /*4f00*/  @!P0 BRA `(.L_x_119) ;  /* 0x0000000000208947 */ /* 0x000fea0003800000 */
[----:B------:R-:W-:-:S10]  /*4f10*/  DFMA.RM R6, R8, R4, R6 ;  /* 0x000000040806722b */ /* 0x000fd40000004006 */
[----:B------:R-:W-:-:S04]  /*4f20*/  IADD3 R4, P0, PT, R6, 0x1, RZ ;  /* 0x0000000106047810 */ /* 0x000fc80007f1e0ff */
[----:B------:R-:W-:-:S06]  /*4f30*/  IADD3.X R5, PT, PT, RZ, R7, RZ, P0, !PT ;  /* 0x00000007ff057210 */ /* 0x000fcc00007fe4ff */
[----:B------:R-:W-:-:S08]  /*4f40*/  DFMA.RP R2, -R6, R4, R2 ;  /* 0x000000040602722b */ /* 0x000fd00000008102 */
[----:B------:R-:W-:-:S06]  /*4f50*/  DSETP.GT.AND P0, PT, R2, RZ, PT ;  /* 0x000000ff0200722a */ /* 0x000fcc0003f04000 */
[----:B------:R-:W-:Y:S02]  /*4f60*/  FSEL R4, R4, R6, P0 ;  /* 0x0000000604047208 */ /* 0x000fe40000000000 */
[----:B------:R-:W-:Y:S01]  /*4f70*/  FSEL R5, R5, R7, P0 ;  /* 0x0000000705057208 */ /* 0x000fe20000000000 */
[----:B------:R-:W-:Y:S06]  /*4f80*/  BRA `(.L_x_120) ;  /* 0x0000000000647947 */ /* 0x000fec0003800000 */
.L_x_119:
[----:B------:R-:W-:-:S14]  /*4f90*/  DSETP.NE.AND P0, PT, R2, RZ, PT ;  /* 0x000000ff0200722a */ /* 0x000fdc0003f05000 */
[----:B------:R-:W-:Y:S05]  /*4fa0*/  @!P0 BRA `(.L_x_121) ;  /* 0x0000000000588947 */ /* 0x000fea0003800000 */
[----:B------:R-:W-:-:S13]  /*4fb0*/  ISETP.GE.AND P0, PT, R3, RZ, PT ;  /* 0x000000ff0300720c */ /* 0x000fda0003f06270 */
[----:B------:R-:W-:Y:S02]  /*4fc0*/  @!P0 IMAD.MOV.U32 R4, RZ, RZ, 0x0 ;  /* 0x00000000ff048424 */ /* 0x000fe400078e00ff */
[----:B------:R-:W-:Y:S01]  /*4fd0*/  @!P0 IMAD.MOV.U32 R5, RZ, RZ, -0x80000 ;  /* 0xfff80000ff058424 */ /* 0x000fe200078e00ff */
[----:B------:R-:W-:Y:S06]  /*4fe0*/  @!P0 BRA `(.L_x_120) ;  /* 0x00000000004c8947 */ /* 0x000fec0003800000 */
[----:B------:R-:W-:-:S13]  /*4ff0*/  ISETP.GT.AND P0, PT, R3, 0x7fefffff, PT ;  /* 0x7fefffff0300780c */ /* 0x000fda0003f04270 */
[----:B------:R-:W-:Y:S05]  /*5000*/  @P0 BRA `(.L_x_121) ;  /* 0x0000000000400947 */ /* 0x000fea0003800000 */
[----:B------:R-:W-:Y:S01]  /*5010*/  DMUL R8, R2, 8.11296384146066816958e+31 ;  /* 0x4690000002087828 */ /* 0x000fe20000000000 */
[----:B------:R-:W-:Y:S01]  /*5020*/  MOV R6, RZ ;  /* 0x000000ff00067202 */ /* 0x000fe20000000f00 */
[----:B------:R-:W-:Y:S02]  /*5030*/  IMAD.MOV.U32 R2, RZ, RZ, 0x0 ;  /* 0x00000000ff027424 */ /* 0x000fe400078e00ff */
[----:B------:R-:W-:Y:S02]  /*5040*/  IMAD.MOV.U32 R3, RZ, RZ, 0x3fd80000 ;  /* 0x3fd80000ff037424 */ /* 0x000fe400078e00ff */
[----:B------:R-:W0:Y:S02]  /*5050*/  MUFU.RSQ64H R7, R9 ;  /* 0x0000000900077308 */ /* 0x000e240000001c00 */
[----:B0-----:R-:W-:-:S08]  /*5060*/  DMUL R4, R6, R6 ;  /* 0x0000000606047228 */ /* 0x001fd00000000000 */
[----:B------:R-:W-:-:S08]  /*5070*/  DFMA R4, R8, -R4, 1 ;  /* 0x3ff000000804742b */ /* 0x000fd00000000804 */
[----:B------:R-:W-:Y:S02]  /*5080*/  DFMA R2, R4, R2, 0.5 ;  /* 0x3fe000000402742b */ /* 0x000fe40000000002 */
[----:B------:R-:W-:-:S08]  /*5090*/  DMUL R4, R6, R4 ;  /* 0x0000000406047228 */ /* 0x000fd00000000000 */
[----:B------:R-:W-:-:S08]  /*50a0*/  DFMA R4, R2, R4, R6 ;  /* 0x000000040204722b */ /* 0x000fd00000000006 */
[----:B------:R-:W-:Y:S02]  /*50b0*/  DMUL R2, R8, R4 ;  /* 0x0000000408027228 */ /* 0x000fe40000000000 */
[----:B------:R-:W-:-:S06]  /*50c0*/  IADD3 R5, PT, PT, R5, -0x100000, RZ ;  /* 0xfff0000005057810 */ /* 0x000fcc0007ffe0ff */
[----:B------:R-:W-:-:S08]  /*50d0*/  DFMA R6, R2, -R2, R8 ;  /* 0x800000020206722b */ /* 0x000fd00000000008 */
[----:B------:R-:W-:-:S10]  /*50e0*/  DFMA R4, R4, R6, R2 ;  /* 0x000000060404722b */ /* 0x000fd40000000002 */
[----:B------:R-:W-:Y:S01]  /*50f0*/  VIADD R5, R5, 0xfcb00000 ;  /* 0xfcb0000005057836 */ /* 0x000fe20000000000 */
[----:B------:R-:W-:Y:S06]  /*5100*/  BRA `(.L_x_120) ;  /* 0x0000000000047947 */ /* 0x000fec0003800000 */
.L_x_121:
[----:B------:R-:W-:-:S11]  /*5110*/  DADD R4, R2, R2 ;  /* 0x0000000002047229 */ /* 0x000fd60000000002 */
.L_x_120:
[----:B------:R-:W-:Y:S05]  /*5120*/  BSYNC.RECONVERGENT B3 ;  /* 0x0000000000037941 */ /* 0x000fea0003800200 */
.L_x_118:
[----:B------:R-:W-:Y:S01]  /*5130*/  IMAD.MOV.U32 R15, RZ, RZ, 0x0 ;  /* 0x00000000ff0f7424 */ /* 0x000fe200078e00ff */
[----:B------:R-:W-:Y:S01]  /*5140*/  MOV R3, R5 ;  /* 0x0000000500037202 */ /* 0x000fe20000000f00 */
[----:B------:R-:W-:Y:S02]  /*5150*/  IMAD.MOV.U32 R2, RZ, RZ, R4 ;  /* 0x000000ffff027224 */ /* 0x000fe400078e0004 */
[----:B------:R-:W-:Y:S05]  /*5160*/  RET.REL.NODEC R14 `(_Z23calculate_forces_kernelP4BodyPdS1_i) ;  /* 0xffffffac0ea47950 */ /* 0x000fea0003c3ffff */
.L_x_122:
        /* <DEDUP_REMOVED lines=9> */
.L_x_125:


//--------------------- .nv.shared.reserved.0     --------------------------
	.section	.nv.shared.reserved.0,"aw",@nobits
	.weak		__nv_reservedSMEM_offset_0_alias
	.size		__nv_reservedSMEM_offset_0_alias, 0, 64
	.other		__nv_reservedSMEM_offset_0_alias,@"STO_CUDA_RESERVED_SHARED STV_DEFAULT"
__nv_reservedSMEM_offset_0_alias:
	.zero		0
	.zero		64


//--------------------- .nv.constant0._Z20update_bodies_kernelP4BodyPdS1_id --------------------------
	.section	.nv.constant0._Z20update_bodies_kernelP4BodyPdS1_id,"a",@progbits
	.sectionflags	@""
	.align	4
.nv.constant0._Z20update_bodies_kernelP4BodyPdS1_id:
	.zero		936


//--------------------- .nv.constant0._Z23calculate_forces_kernelP4BodyPdS1_i --------------------------
	.section	.nv.constant0._Z23calculate_forces_kernelP4BodyPdS1_i,"a",@progbits
	.sectionflags	@""
	.align	4
.nv.constant0._Z23calculate_forces_kernelP4BodyPdS1_i:
	.zero		924


//--------------------- SYMBOLS --------------------------

	.type		.nv.reservedSmem.offset0,@object
	.size		.nv.reservedSmem.offset0,0x4
